//
// Generated by NVIDIA NVVM Compiler
//
// Compiler Build ID: CL-36424714
// Cuda compilation tools, release 13.0, V13.0.88
// Based on NVVM 20.0.0
//

.version 9.0
.target sm_100
.address_size 64

	// .globl	_Z16initializeMatrixPA4_d
.global .align 4 .b8 precalc_xorwow_matrix[102400];
.global .align 4 .b8 precalc_xorwow_offset_matrix[102400];
.global .align 4 .b8 mrg32k3aM1[2304];
.global .align 4 .b8 mrg32k3aM2[2304];
.global .align 4 .b8 mrg32k3aM1SubSeq[2016];
.global .align 4 .b8 mrg32k3aM2SubSeq[2016];
.global .align 4 .b8 mrg32k3aM1Seq[2304];
.global .align 4 .b8 mrg32k3aM2Seq[2304];
.const .align 8 .b8 __cr_lgamma_table[72];

.visible .entry _Z16initializeMatrixPA4_d(
	.param .u64 .ptr .align 1 _Z16initializeMatrixPA4_d_param_0
)
{
	.local .align 8 .b8 	__local_depot0[48];
	.reg .b64 	%SP;
	.reg .b64 	%SPL;
	.reg .pred 	%p<20>;
	.reg .b32 	%r<289>;
	.reg .b64 	%rd<24>;
	.reg .b64 	%fd<4>;

	mov.u64 	%SPL, __local_depot0;
	ld.param.u64 	%rd4, [_Z16initializeMatrixPA4_d_param_0];
	add.u64 	%rd1, %SPL, 0;
	mov.u32 	%r112, %tid.x;
	mov.u32 	%r113, %ntid.x;
	mov.u32 	%r114, %ctaid.x;
	mad.lo.s32 	%r1, %r113, %r114, %r112;
	mov.u32 	%r115, %tid.y;
	mov.u32 	%r116, %ntid.y;
	mov.u32 	%r117, %ctaid.y;
	mad.lo.s32 	%r118, %r116, %r117, %r115;
	// begin inline asm
	mov.u64 	%rd5, %clock64;
	// end inline asm
	// begin inline asm
	mov.u64 	%rd6, %clock64;
	// end inline asm
	cvt.u64.u32 	%rd2, %r118;
	mul.wide.s32 	%rd8, %r1, 2;
	add.s64 	%rd9, %rd8, %rd2;
	add.s64 	%rd10, %rd9, %rd5;
	add.s64 	%rd11, %rd10, %rd6;
	cvt.u32.u64 	%r119, %rd11;
	xor.b32  	%r120, %r119, -1429050551;
	mul.lo.s32 	%r121, %r120, 1099087573;
	{ .reg .b32 tmp; mov.b64 {tmp, %r122}, %rd11; }
	xor.b32  	%r123, %r122, -136515619;
	mul.lo.s32 	%r124, %r123, -1703105765;
	add.s32 	%r125, %r121, %r124;
	add.s32 	%r2, %r125, 6615241;
	add.s32 	%r126, %r121, 123456789;
	st.local.u32 	[%rd1+4], %r126;
	xor.b32  	%r127, %r121, 362436069;
	add.s32 	%r128, %r124, 521288629;
	st.local.v2.u32 	[%rd1+8], {%r127, %r128};
	xor.b32  	%r129, %r124, 88675123;
	add.s32 	%r130, %r121, 5783321;
	st.local.v2.u32 	[%rd1+16], {%r129, %r130};
	mov.b32 	%r241, 0;
	mov.u64 	%rd15, precalc_xorwow_offset_matrix;
	mov.u32 	%r242, %r241;
	mov.u32 	%r243, %r241;
	mov.u32 	%r236, %r241;
$L__BB0_1:
	mul.wide.u32 	%rd12, %r236, 4;
	add.s64 	%rd13, %rd1, %rd12;
	ld.local.u32 	%r7, [%rd13+4];
	shl.b32 	%r8, %r236, 5;
	mov.b32 	%r240, 0;
$L__BB0_2:
	.pragma "nounroll";
	shr.u32 	%r132, %r7, %r240;
	and.b32  	%r133, %r132, 1;
	setp.eq.b32 	%p1, %r133, 1;
	not.pred 	%p2, %p1;
	add.s32 	%r134, %r8, %r240;
	mul.lo.s32 	%r135, %r134, 5;
	mul.wide.u32 	%rd14, %r135, 4;
	add.s64 	%rd3, %rd15, %rd14;
	@%p2 bra 	$L__BB0_4;
	ld.global.u32 	%r136, [%rd3];
	xor.b32  	%r243, %r243, %r136;
	ld.global.u32 	%r137, [%rd3+4];
	xor.b32  	%r242, %r242, %r137;
	ld.global.u32 	%r138, [%rd3+16];
	xor.b32  	%r241, %r241, %r138;
$L__BB0_4:
	and.b32  	%r140, %r132, 2;
	setp.eq.s32 	%p3, %r140, 0;
	@%p3 bra 	$L__BB0_6;
	ld.global.u32 	%r141, [%rd3+20];
	xor.b32  	%r243, %r243, %r141;
	ld.global.u32 	%r142, [%rd3+24];
	xor.b32  	%r242, %r242, %r142;
	ld.global.u32 	%r143, [%rd3+36];
	xor.b32  	%r241, %r241, %r143;
$L__BB0_6:
	and.b32  	%r145, %r132, 4;
	setp.eq.s32 	%p4, %r145, 0;
	@%p4 bra 	$L__BB0_8;
	ld.global.u32 	%r146, [%rd3+40];
	xor.b32  	%r243, %r243, %r146;
	ld.global.u32 	%r147, [%rd3+44];
	xor.b32  	%r242, %r242, %r147;
	ld.global.u32 	%r148, [%rd3+56];
	xor.b32  	%r241, %r241, %r148;
$L__BB0_8:
	and.b32  	%r150, %r132, 8;
	setp.eq.s32 	%p5, %r150, 0;
	@%p5 bra 	$L__BB0_10;
	ld.global.u32 	%r151, [%rd3+60];
	xor.b32  	%r243, %r243, %r151;
	ld.global.u32 	%r152, [%rd3+64];
	xor.b32  	%r242, %r242, %r152;
	ld.global.u32 	%r153, [%rd3+76];
	xor.b32  	%r241, %r241, %r153;
$L__BB0_10:
	and.b32  	%r155, %r132, 16;
	setp.eq.s32 	%p6, %r155, 0;
	@%p6 bra 	$L__BB0_12;
	ld.global.u32 	%r156, [%rd3+80];
	xor.b32  	%r243, %r243, %r156;
	ld.global.u32 	%r157, [%rd3+84];
	xor.b32  	%r242, %r242, %r157;
	ld.global.u32 	%r158, [%rd3+96];
	xor.b32  	%r241, %r241, %r158;
$L__BB0_12:
	and.b32  	%r160, %r132, 32;
	setp.eq.s32 	%p7, %r160, 0;
	@%p7 bra 	$L__BB0_14;
	ld.global.u32 	%r161, [%rd3+100];
	xor.b32  	%r243, %r243, %r161;
	ld.global.u32 	%r162, [%rd3+104];
	xor.b32  	%r242, %r242, %r162;
	ld.global.u32 	%r163, [%rd3+116];
	xor.b32  	%r241, %r241, %r163;
$L__BB0_14:
	and.b32  	%r165, %r132, 64;
	setp.eq.s32 	%p8, %r165, 0;
	@%p8 bra 	$L__BB0_16;
	ld.global.u32 	%r166, [%rd3+120];
	xor.b32  	%r243, %r243, %r166;
	ld.global.u32 	%r167, [%rd3+124];
	xor.b32  	%r242, %r242, %r167;
	ld.global.u32 	%r168, [%rd3+136];
	xor.b32  	%r241, %r241, %r168;
$L__BB0_16:
	and.b32  	%r170, %r132, 128;
	setp.eq.s32 	%p9, %r170, 0;
	@%p9 bra 	$L__BB0_18;
	ld.global.u32 	%r171, [%rd3+140];
	xor.b32  	%r243, %r243, %r171;
	ld.global.u32 	%r172, [%rd3+144];
	xor.b32  	%r242, %r242, %r172;
	ld.global.u32 	%r173, [%rd3+156];
	xor.b32  	%r241, %r241, %r173;
$L__BB0_18:
	and.b32  	%r175, %r132, 256;
	setp.eq.s32 	%p10, %r175, 0;
	@%p10 bra 	$L__BB0_20;
	ld.global.u32 	%r176, [%rd3+160];
	xor.b32  	%r243, %r243, %r176;
	ld.global.u32 	%r177, [%rd3+164];
	xor.b32  	%r242, %r242, %r177;
	ld.global.u32 	%r178, [%rd3+176];
	xor.b32  	%r241, %r241, %r178;
$L__BB0_20:
	and.b32  	%r180, %r132, 512;
	setp.eq.s32 	%p11, %r180, 0;
	@%p11 bra 	$L__BB0_22;
	ld.global.u32 	%r181, [%rd3+180];
	xor.b32  	%r243, %r243, %r181;
	ld.global.u32 	%r182, [%rd3+184];
	xor.b32  	%r242, %r242, %r182;
	ld.global.u32 	%r183, [%rd3+196];
	xor.b32  	%r241, %r241, %r183;
$L__BB0_22:
	and.b32  	%r185, %r132, 1024;
	setp.eq.s32 	%p12, %r185, 0;
	@%p12 bra 	$L__BB0_24;
	ld.global.u32 	%r186, [%rd3+200];
	xor.b32  	%r243, %r243, %r186;
	ld.global.u32 	%r187, [%rd3+204];
	xor.b32  	%r242, %r242, %r187;
	ld.global.u32 	%r188, [%rd3+216];
	xor.b32  	%r241, %r241, %r188;
$L__BB0_24:
	and.b32  	%r190, %r132, 2048;
	setp.eq.s32 	%p13, %r190, 0;
	@%p13 bra 	$L__BB0_26;
	ld.global.u32 	%r191, [%rd3+220];
	xor.b32  	%r243, %r243, %r191;
	ld.global.u32 	%r192, [%rd3+224];
	xor.b32  	%r242, %r242, %r192;
	ld.global.u32 	%r193, [%rd3+236];
	xor.b32  	%r241, %r241, %r193;
$L__BB0_26:
	and.b32  	%r195, %r132, 4096;
	setp.eq.s32 	%p14, %r195, 0;
	@%p14 bra 	$L__BB0_28;
	ld.global.u32 	%r196, [%rd3+240];
	xor.b32  	%r243, %r243, %r196;
	ld.global.u32 	%r197, [%rd3+244];
	xor.b32  	%r242, %r242, %r197;
	ld.global.u32 	%r198, [%rd3+256];
	xor.b32  	%r241, %r241, %r198;
$L__BB0_28:
	and.b32  	%r200, %r132, 8192;
	setp.eq.s32 	%p15, %r200, 0;
	@%p15 bra 	$L__BB0_30;
	ld.global.u32 	%r201, [%rd3+260];
	xor.b32  	%r243, %r243, %r201;
	ld.global.u32 	%r202, [%rd3+264];
	xor.b32  	%r242, %r242, %r202;
	ld.global.u32 	%r203, [%rd3+276];
	xor.b32  	%r241, %r241, %r203;
$L__BB0_30:
	and.b32  	%r205, %r132, 16384;
	setp.eq.s32 	%p16, %r205, 0;
	@%p16 bra 	$L__BB0_32;
	ld.global.u32 	%r206, [%rd3+280];
	xor.b32  	%r243, %r243, %r206;
	ld.global.u32 	%r207, [%rd3+284];
	xor.b32  	%r242, %r242, %r207;
	ld.global.u32 	%r208, [%rd3+296];
	xor.b32  	%r241, %r241, %r208;
$L__BB0_32:
	and.b32  	%r210, %r132, 32768;
	setp.eq.s32 	%p17, %r210, 0;
	@%p17 bra 	$L__BB0_34;
	ld.global.u32 	%r211, [%rd3+300];
	xor.b32  	%r243, %r243, %r211;
	ld.global.u32 	%r212, [%rd3+304];
	xor.b32  	%r242, %r242, %r212;
	ld.global.u32 	%r213, [%rd3+316];
	xor.b32  	%r241, %r241, %r213;
$L__BB0_34:
	add.s32 	%r240, %r240, 16;
	setp.ne.s32 	%p18, %r240, 32;
	@%p18 bra 	$L__BB0_2;
	mad.lo.s32 	%r214, %r236, -31, %r8;
	add.s32 	%r236, %r214, 1;
	setp.ne.s32 	%p19, %r236, 5;
	@%p19 bra 	$L__BB0_1;
	cvta.to.global.u64 	%rd16, %rd4;
	shr.u32 	%r215, %r243, 2;
	xor.b32  	%r216, %r215, %r243;
	shl.b32 	%r217, %r241, 4;
	shl.b32 	%r218, %r216, 1;
	xor.b32  	%r219, %r218, %r217;
	xor.b32  	%r220, %r219, %r216;
	xor.b32  	%r221, %r220, %r241;
	add.s32 	%r222, %r2, %r221;
	add.s32 	%r223, %r222, 724874;
	shr.u32 	%r224, %r242, 2;
	xor.b32  	%r225, %r224, %r242;
	shl.b32 	%r226, %r221, 4;
	shl.b32 	%r227, %r225, 1;
	xor.b32  	%r228, %r227, %r226;
	xor.b32  	%r229, %r228, %r225;
	xor.b32  	%r230, %r229, %r221;
	add.s32 	%r231, %r2, %r230;
	add.s32 	%r232, %r231, 1087311;
	cvt.u64.u32 	%rd17, %r223;
	mul.wide.u32 	%rd18, %r232, 2097152;
	xor.b64  	%rd19, %rd18, %rd17;
	cvt.rn.f64.u64 	%fd1, %rd19;
	fma.rn.f64 	%fd2, %fd1, 0d3CA0000000000000, 0d3C90000000000000;
	fma.rn.f64 	%fd3, %fd2, 0d4000000000000000, 0dBFF0000000000000;
	mul.wide.s32 	%rd20, %r1, 32;
	add.s64 	%rd21, %rd16, %rd20;
	shl.b64 	%rd22, %rd2, 3;
	add.s64 	%rd23, %rd21, %rd22;
	st.global.f64 	[%rd23], %fd3;
	ret;

}
	// .globl	_Z9matrixAddPA4_dS0_S0_
.visible .entry _Z9matrixAddPA4_dS0_S0_(
	.param .u64 .ptr .align 1 _Z9matrixAddPA4_dS0_S0__param_0,
	.param .u64 .ptr .align 1 _Z9matrixAddPA4_dS0_S0__param_1,
	.param .u64 .ptr .align 1 _Z9matrixAddPA4_dS0_S0__param_2
)
{
	.reg .b32 	%r<9>;
	.reg .b64 	%rd<15>;
	.reg .b64 	%fd<4>;

	ld.param.u64 	%rd1, [_Z9matrixAddPA4_dS0_S0__param_0];
	ld.param.u64 	%rd2, [_Z9matrixAddPA4_dS0_S0__param_1];
	ld.param.u64 	%rd3, [_Z9matrixAddPA4_dS0_S0__param_2];
	cvta.to.global.u64 	%rd4, %rd3;
	cvta.to.global.u64 	%rd5, %rd2;
	cvta.to.global.u64 	%rd6, %rd1;
	mov.u32 	%r1, %ntid.x;
	mov.u32 	%r2, %ctaid.x;
	mov.u32 	%r3, %tid.x;
	mad.lo.s32 	%r4, %r1, %r2, %r3;
	mov.u32 	%r5, %ntid.y;
	mov.u32 	%r6, %ctaid.y;
	mov.u32 	%r7, %tid.y;
	mad.lo.s32 	%r8, %r5, %r6, %r7;
	mul.wide.s32 	%rd7, %r4, 32;
	add.s64 	%rd8, %rd6, %rd7;
	mul.wide.u32 	%rd9, %r8, 8;
	add.s64 	%rd10, %rd8, %rd9;
	ld.global.f64 	%fd1, [%rd10];
	add.s64 	%rd11, %rd5, %rd7;
	add.s64 	%rd12, %rd11, %rd9;
	ld.global.f64 	%fd2, [%rd12];
	add.f64 	%fd3, %fd1, %fd2;
	add.s64 	%rd13, %rd4, %rd7;
	add.s64 	%rd14, %rd13, %rd9;
	st.global.f64 	[%rd14], %fd3;
	ret;

}
	// .globl	_Z9matrixSubPA4_dS0_S0_
.visible .entry _Z9matrixSubPA4_dS0_S0_(
	.param .u64 .ptr .align 1 _Z9matrixSubPA4_dS0_S0__param_0,
	.param .u64 .ptr .align 1 _Z9matrixSubPA4_dS0_S0__param_1,
	.param .u64 .ptr .align 1 _Z9matrixSubPA4_dS0_S0__param_2
)
{
	.reg .b32 	%r<9>;
	.reg .b64 	%rd<15>;
	.reg .b64 	%fd<4>;

	ld.param.u64 	%rd1, [_Z9matrixSubPA4_dS0_S0__param_0];
	ld.param.u64 	%rd2, [_Z9matrixSubPA4_dS0_S0__param_1];
	ld.param.u64 	%rd3, [_Z9matrixSubPA4_dS0_S0__param_2];
	cvta.to.global.u64 	%rd4, %rd3;
	cvta.to.global.u64 	%rd5, %rd2;
	cvta.to.global.u64 	%rd6, %rd1;
	mov.u32 	%r1, %ntid.x;
	mov.u32 	%r2, %ctaid.x;
	mov.u32 	%r3, %tid.x;
	mad.lo.s32 	%r4, %r1, %r2, %r3;
	mov.u32 	%r5, %ntid.y;
	mov.u32 	%r6, %ctaid.y;
	mov.u32 	%r7, %tid.y;
	mad.lo.s32 	%r8, %r5, %r6, %r7;
	mul.wide.s32 	%rd7, %r4, 32;
	add.s64 	%rd8, %rd6, %rd7;
	mul.wide.u32 	%rd9, %r8, 8;
	add.s64 	%rd10, %rd8, %rd9;
	ld.global.f64 	%fd1, [%rd10];
	add.s64 	%rd11, %rd5, %rd7;
	add.s64 	%rd12, %rd11, %rd9;
	ld.global.f64 	%fd2, [%rd12];
	sub.f64 	%fd3, %fd1, %fd2;
	add.s64 	%rd13, %rd4, %rd7;
	add.s64 	%rd14, %rd13, %rd9;
	st.global.f64 	[%rd14], %fd3;
	ret;

}
	// .globl	_Z15matrixTransposePA4_dS0_
.visible .entry _Z15matrixTransposePA4_dS0_(
	.param .u64 .ptr .align 1 _Z15matrixTransposePA4_dS0__param_0,
	.param .u64 .ptr .align 1 _Z15matrixTransposePA4_dS0__param_1
)
{
	.reg .b32 	%r<9>;
	.reg .b64 	%rd<13>;
	.reg .b64 	%fd<2>;

	ld.param.u64 	%rd1, [_Z15matrixTransposePA4_dS0__param_0];
	ld.param.u64 	%rd2, [_Z15matrixTransposePA4_dS0__param_1];
	cvta.to.global.u64 	%rd3, %rd2;
	cvta.to.global.u64 	%rd4, %rd1;
	mov.u32 	%r1, %ntid.x;
	mov.u32 	%r2, %ctaid.x;
	mov.u32 	%r3, %tid.x;
	mad.lo.s32 	%r4, %r1, %r2, %r3;
	mov.u32 	%r5, %ntid.y;
	mov.u32 	%r6, %ctaid.y;
	mov.u32 	%r7, %tid.y;
	mad.lo.s32 	%r8, %r5, %r6, %r7;
	mul.wide.u32 	%rd5, %r8, 32;
	add.s64 	%rd6, %rd4, %rd5;
	mul.wide.s32 	%rd7, %r4, 8;
	add.s64 	%rd8, %rd6, %rd7;
	ld.global.f64 	%fd1, [%rd8];
	mul.wide.s32 	%rd9, %r4, 32;
	add.s64 	%rd10, %rd3, %rd9;
	mul.wide.u32 	%rd11, %r8, 8;
	add.s64 	%rd12, %rd10, %rd11;
	st.global.f64 	[%rd12], %fd1;
	ret;

}
	// .globl	_Z14matrixMultiplyPA4_dS0_S0_
.visible .entry _Z14matrixMultiplyPA4_dS0_S0_(
	.param .u64 .ptr .align 1 _Z14matrixMultiplyPA4_dS0_S0__param_0,
	.param .u64 .ptr .align 1 _Z14matrixMultiplyPA4_dS0_S0__param_1,
	.param .u64 .ptr .align 1 _Z14matrixMultiplyPA4_dS0_S0__param_2
)
{
	.reg .b32 	%r<9>;
	.reg .b64 	%rd<12>;
	.reg .b64 	%fd<17>;

	ld.param.u64 	%rd1, [_Z14matrixMultiplyPA4_dS0_S0__param_0];
	ld.param.u64 	%rd2, [_Z14matrixMultiplyPA4_dS0_S0__param_1];
	ld.param.u64 	%rd3, [_Z14matrixMultiplyPA4_dS0_S0__param_2];
	cvta.to.global.u64 	%rd4, %rd3;
	cvta.to.global.u64 	%rd5, %rd2;
	cvta.to.global.u64 	%rd6, %rd1;
	mov.u32 	%r1, %ntid.x;
	mov.u32 	%r2, %ctaid.x;
	mov.u32 	%r3, %tid.x;
	mad.lo.s32 	%r4, %r1, %r2, %r3;
	mov.u32 	%r5, %ntid.y;
	mov.u32 	%r6, %ctaid.y;
	mov.u32 	%r7, %tid.y;
	mad.lo.s32 	%r8, %r5, %r6, %r7;
	mul.wide.s32 	%rd7, %r4, 32;
	add.s64 	%rd8, %rd6, %rd7;
	mul.wide.u32 	%rd9, %r8, 8;
	add.s64 	%rd10, %rd5, %rd9;
	add.s64 	%rd11, %rd4, %rd7;
	ld.global.f64 	%fd1, [%rd8];
	ld.global.f64 	%fd2, [%rd10];
	ld.global.f64 	%fd3, [%rd11];
	fma.rn.f64 	%fd4, %fd1, %fd2, %fd3;
	st.global.f64 	[%rd11], %fd4;
	ld.global.f64 	%fd5, [%rd8+8];
	ld.global.f64 	%fd6, [%rd10+32];
	ld.global.f64 	%fd7, [%rd11+8];
	fma.rn.f64 	%fd8, %fd5, %fd6, %fd7;
	st.global.f64 	[%rd11+8], %fd8;
	ld.global.f64 	%fd9, [%rd8+16];
	ld.global.f64 	%fd10, [%rd10+64];
	ld.global.f64 	%fd11, [%rd11+16];
	fma.rn.f64 	%fd12, %fd9, %fd10, %fd11;
	st.global.f64 	[%rd11+16], %fd12;
	ld.global.f64 	%fd13, [%rd8+24];
	ld.global.f64 	%fd14, [%rd10+96];
	ld.global.f64 	%fd15, [%rd11+24];
	fma.rn.f64 	%fd16, %fd13, %fd14, %fd15;
	st.global.f64 	[%rd11+24], %fd16;
	ret;

}


// ===== COMPILED SASS (sm_100) =====

	.target	sm_100

	.elftype	@"ET_EXEC"


//--------------------- .note.nv.tkinfo           --------------------------
	.section	.note.nv.tkinfo,"",@"SHT_NOTE"
	.sectionflags	@"SHF_NOTE_NV_TKINFO"
	.tkinfo
        /*0018*/ 	.word	0x00000002
        /*0030*/ 	.string	""
        /*0030*/ 	.string	"ptxas"
        /*0030*/ 	.string	"Cuda compilation tools, release 13.0, V13.0.88"
        /*0030*/ 	.string	"Build cuda_13.0.r13.0/compiler.36424714_0"
        /*0030*/ 	.string	"-arch sm_100 -m 64 "



//--------------------- .note.nv.cuinfo           --------------------------
	.section	.note.nv.cuinfo,"",@"SHT_NOTE"
	.sectionflags	@"SHF_NOTE_NV_CUINFO"
        /*0018*/ 	.short	0x0002
        /*001a*/ 	.short	0x0064
        /*001c*/ 	.short	0x0082
	.zero		2


//--------------------- .nv.info                  --------------------------
	.section	.nv.info,"",@"SHT_CUDA_INFO"
	.align	4


	//----- nvinfo : EIATTR_REGCOUNT
	.align		4
        /*0000*/ 	.byte	0x04, 0x2f
        /*0002*/ 	.short	(.L_10 - .L_9)
	.align		4
.L_9:
        /*0004*/ 	.word	index@(_Z16initializeMatrixPA4_d)
        /*0008*/ 	.word	0x00000020


	//----- nvinfo : EIATTR_FRAME_SIZE
	.align		4
.L_10:
        /*000c*/ 	.byte	0x04, 0x11
        /*000e*/ 	.short	(.L_12 - .L_11)
	.align		4
.L_11:
        /*0010*/ 	.word	index@(_Z16initializeMatrixPA4_d)
        /*0014*/ 	.word	0x00000000


	//----- nvinfo : EIATTR_REGCOUNT
	.align		4
.L_12:
        /*0018*/ 	.byte	0x04, 0x2f
        /*001a*/ 	.short	(.L_14 - .L_13)
	.align		4
.L_13:
        /*001c*/ 	.word	index@(_Z9matrixAddPA4_dS0_S0_)
        /*0020*/ 	.word	0x0000000e


	//----- nvinfo : EIATTR_FRAME_SIZE
	.align		4
.L_14:
        /*0024*/ 	.byte	0x04, 0x11
        /*0026*/ 	.short	(.L_16 - .L_15)
	.align		4
.L_15:
        /*0028*/ 	.word	index@(_Z9matrixAddPA4_dS0_S0_)
        /*002c*/ 	.word	0x00000000


	//----- nvinfo : EIATTR_REGCOUNT
	.align		4
.L_16:
        /*0030*/ 	.byte	0x04, 0x2f
        /*0032*/ 	.short	(.L_18 - .L_17)
	.align		4
.L_17:
        /*0034*/ 	.word	index@(_Z9matrixSubPA4_dS0_S0_)
        /*0038*/ 	.word	0x0000000e


	//----- nvinfo : EIATTR_FRAME_SIZE
	.align		4
.L_18:
        /*003c*/ 	.byte	0x04, 0x11
        /*003e*/ 	.short	(.L_20 - .L_19)
	.align		4
.L_19:
        /*0040*/ 	.word	index@(_Z9matrixSubPA4_dS0_S0_)
        /*0044*/ 	.word	0x00000000


	//----- nvinfo : EIATTR_REGCOUNT
	.align		4
.L_20:
        /*0048*/ 	.byte	0x04, 0x2f
        /*004a*/ 	.short	(.L_22 - .L_21)
	.align		4
.L_21:
        /*004c*/ 	.word	index@(_Z15matrixTransposePA4_dS0_)
        /*0050*/ 	.word	0x0000000c


	//----- nvinfo : EIATTR_FRAME_SIZE
	.align		4
.L_22:
        /*0054*/ 	.byte	0x04, 0x11
        /*0056*/ 	.short	(.L_24 - .L_23)
	.align		4
.L_23:
        /*0058*/ 	.word	index@(_Z15matrixTransposePA4_dS0_)
        /*005c*/ 	.word	0x00000000


	//----- nvinfo : EIATTR_REGCOUNT
	.align		4
.L_24:
        /*0060*/ 	.byte	0x04, 0x2f
        /*0062*/ 	.short	(.L_26 - .L_25)
	.align		4
.L_25:
        /*0064*/ 	.word	index@(_Z14matrixMultiplyPA4_dS0_S0_)
        /*0068*/ 	.word	0x00000014


	//----- nvinfo : EIATTR_FRAME_SIZE
	.align		4
.L_26:
        /*006c*/ 	.byte	0x04, 0x11
        /*006e*/ 	.short	(.L_28 - .L_27)
	.align		4
.L_27:
        /*0070*/ 	.word	index@(_Z14matrixMultiplyPA4_dS0_S0_)
        /*0074*/ 	.word	0x00000000


	//----- nvinfo : EIATTR_MIN_STACK_SIZE
	.align		4
.L_28:
        /*0078*/ 	.byte	0x04, 0x12
        /*007a*/ 	.short	(.L_30 - .L_29)
	.align		4
.L_29:
        /*007c*/ 	.word	index@(_Z14matrixMultiplyPA4_dS0_S0_)
        /*0080*/ 	.word	0x00000000


	//----- nvinfo : EIATTR_MIN_STACK_SIZE
	.align		4
.L_30:
        /*0084*/ 	.byte	0x04, 0x12
        /*0086*/ 	.short	(.L_32 - .L_31)
	.align		4
.L_31:
        /*0088*/ 	.word	index@(_Z15matrixTransposePA4_dS0_)
        /*008c*/ 	.word	0x00000000


	//----- nvinfo : EIATTR_MIN_STACK_SIZE
	.align		4
.L_32:
        /*0090*/ 	.byte	0x04, 0x12
        /*0092*/ 	.short	(.L_34 - .L_33)
	.align		4
.L_33:
        /*0094*/ 	.word	index@(_Z9matrixSubPA4_dS0_S0_)
        /*0098*/ 	.word	0x00000000


	//----- nvinfo : EIATTR_MIN_STACK_SIZE
	.align		4
.L_34:
        /*009c*/ 	.byte	0x04, 0x12
        /*009e*/ 	.short	(.L_36 - .L_35)
	.align		4
.L_35:
        /*00a0*/ 	.word	index@(_Z9matrixAddPA4_dS0_S0_)
        /*00a4*/ 	.word	0x00000000


	//----- nvinfo : EIATTR_MIN_STACK_SIZE
	.align		4
.L_36:
        /*00a8*/ 	.byte	0x04, 0x12
        /*00aa*/ 	.short	(.L_38 - .L_37)
	.align		4
.L_37:
        /*00ac*/ 	.word	index@(_Z16initializeMatrixPA4_d)
        /*00b0*/ 	.word	0x00000000
.L_38:


//--------------------- .nv.compat                --------------------------
	.section	.nv.compat,"",@"SHT_CUDA_COMPAT_INFO"
	.align	4
        /*0000*/ 	.byte	0x02, 0x09, 0x00, 0x00, 0x02, 0x02, 0x01, 0x00, 0x02, 0x05, 0x05, 0x00, 0x03, 0x07, 0x01, 0x01
        /*0010*/ 	.byte	0x02, 0x03, 0x00, 0x00, 0x02, 0x06, 0x01, 0x00, 0x04, 0x0b, 0x08, 0x00, 0x01, 0x00, 0x00, 0x00
        /*0020*/ 	.byte	0x00, 0x00, 0x00, 0x00


//--------------------- .nv.info._Z14matrixMultiplyPA4_dS0_S0_ --------------------------
	.section	.nv.info._Z14matrixMultiplyPA4_dS0_S0_,"",@"SHT_CUDA_INFO"
	.sectionflags	@""
	.align	4


	//----- nvinfo : EIATTR_CUDA_API_VERSION
	.align		4
        /*0000*/ 	.byte	0x04, 0x37
        /*0002*/ 	.short	(.L_40 - .L_39)
.L_39:
        /*0004*/ 	.word	0x00000082


	//----- nvinfo : EIATTR_KPARAM_INFO
	.align		4
.L_40:
        /*0008*/ 	.byte	0x04, 0x17
        /*000a*/ 	.short	(.L_42 - .L_41)
.L_41:
        /*000c*/ 	.word	0x00000000
        /*0010*/ 	.short	0x0002
        /*0012*/ 	.short	0x0010
        /*0014*/ 	.byte	0x00, 0xf5, 0x21, 0x00


	//----- nvinfo : EIATTR_KPARAM_INFO
	.align		4
.L_42:
        /*0018*/ 	.byte	0x04, 0x17
        /*001a*/ 	.short	(.L_44 - .L_43)
.L_43:
        /*001c*/ 	.word	0x00000000
        /*0020*/ 	.short	0x0001
        /*0022*/ 	.short	0x0008
        /*0024*/ 	.byte	0x00, 0xf5, 0x21, 0x00


	//----- nvinfo : EIATTR_KPARAM_INFO
	.align		4
.L_44:
        /*0028*/ 	.byte	0x04, 0x17
        /*002a*/ 	.short	(.L_46 - .L_45)
.L_45:
        /*002c*/ 	.word	0x00000000
        /*0030*/ 	.short	0x0000
        /*0032*/ 	.short	0x0000
        /*0034*/ 	.byte	0x00, 0xf5, 0x21, 0x00


	//----- nvinfo : EIATTR_SPARSE_MMA_MASK
	.align		4
.L_46:
        /*0038*/ 	.byte	0x03, 0x50
        /*003a*/ 	.short	0x0000


	//----- nvinfo : EIATTR_MAXREG_COUNT
	.align		4
        /*003c*/ 	.byte	0x03, 0x1b
        /*003e*/ 	.short	0x00ff


	//----- nvinfo : EIATTR_MERCURY_ISA_VERSION
	.align		4
        /*0040*/ 	.byte	0x03, 0x5f
        /*0042*/ 	.short	0x0101


	//----- nvinfo : EIATTR_VRC_CTA_INIT_COUNT
	.align		4
        /*0044*/ 	.byte	0x02, 0x4a
	.zero		1
	.zero		1


	//----- nvinfo : EIATTR_EXIT_INSTR_OFFSETS
	.align		4
        /*0048*/ 	.byte	0x04, 0x1c
        /*004a*/ 	.short	(.L_48 - .L_47)


	//   ....[0]....
.L_47:
        /*004c*/ 	.word	0x00000240


	//----- nvinfo : EIATTR_CBANK_PARAM_SIZE
	.align		4
.L_48:
        /*0050*/ 	.byte	0x03, 0x19
        /*0052*/ 	.short	0x0018


	//----- nvinfo : EIATTR_PARAM_CBANK
	.align		4
        /*0054*/ 	.byte	0x04, 0x0a
        /*0056*/ 	.short	(.L_50 - .L_49)
	.align		4
.L_49:
        /*0058*/ 	.word	index@(.nv.constant0._Z14matrixMultiplyPA4_dS0_S0_)
        /*005c*/ 	.short	0x0380
        /*005e*/ 	.short	0x0018


	//----- nvinfo : EIATTR_SW_WAR
	.align		4
.L_50:
        /*0060*/ 	.byte	0x04, 0x36
        /*0062*/ 	.short	(.L_52 - .L_51)
.L_51:
        /*0064*/ 	.word	0x00000008
.L_52:


//--------------------- .nv.info._Z15matrixTransposePA4_dS0_ --------------------------
	.section	.nv.info._Z15matrixTransposePA4_dS0_,"",@"SHT_CUDA_INFO"
	.sectionflags	@""
	.align	4


	//----- nvinfo : EIATTR_CUDA_API_VERSION
	.align		4
        /*0000*/ 	.byte	0x04, 0x37
        /*0002*/ 	.short	(.L_54 - .L_53)
.L_53:
        /*0004*/ 	.word	0x00000082


	//----- nvinfo : EIATTR_KPARAM_INFO
	.align		4
.L_54:
        /*0008*/ 	.byte	0x04, 0x17
        /*000a*/ 	.short	(.L_56 - .L_55)
.L_55:
        /*000c*/ 	.word	0x00000000
        /*0010*/ 	.short	0x0001
        /*0012*/ 	.short	0x0008
        /*0014*/ 	.byte	0x00, 0xf5, 0x21, 0x00


	//----- nvinfo : EIATTR_KPARAM_INFO
	.align		4
.L_56:
        /*0018*/ 	.byte	0x04, 0x17
        /*001a*/ 	.short	(.L_58 - .L_57)
.L_57:
        /*001c*/ 	.word	0x00000000
        /*0020*/ 	.short	0x0000
        /*0022*/ 	.short	0x0000
        /*0024*/ 	.byte	0x00, 0xf5, 0x21, 0x00


	//----- nvinfo : EIATTR_SPARSE_MMA_MASK
	.align		4
.L_58:
        /*0028*/ 	.byte	0x03, 0x50
        /*002a*/ 	.short	0x0000


	//----- nvinfo : EIATTR_MAXREG_COUNT
	.align		4
        /*002c*/ 	.byte	0x03, 0x1b
        /*002e*/ 	.short	0x00ff


	//----- nvinfo : EIATTR_MERCURY_ISA_VERSION
	.align		4
        /*0030*/ 	.byte	0x03, 0x5f
        /*0032*/ 	.short	0x0101


	//----- nvinfo : EIATTR_VRC_CTA_INIT_COUNT
	.align		4
        /*0034*/ 	.byte	0x02, 0x4a
	.zero		1
	.zero		1


	//----- nvinfo : EIATTR_EXIT_INSTR_OFFSETS
	.align		4
        /*0038*/ 	.byte	0x04, 0x1c
        /*003a*/ 	.short	(.L_60 - .L_59)


	//   ....[0]....
.L_59:
        /*003c*/ 	.word	0x00000120


	//----- nvinfo : EIATTR_CBANK_PARAM_SIZE
	.align		4
.L_60:
        /*0040*/ 	.byte	0x03, 0x19
        /*0042*/ 	.short	0x0010


	//----- nvinfo : EIATTR_PARAM_CBANK
	.align		4
        /*0044*/ 	.byte	0x04, 0x0a
        /*0046*/ 	.short	(.L_62 - .L_61)
	.align		4
.L_61:
        /*0048*/ 	.word	index@(.nv.constant0._Z15matrixTransposePA4_dS0_)
        /*004c*/ 	.short	0x0380
        /*004e*/ 	.short	0x0010


	//----- nvinfo : EIATTR_SW_WAR
	.align		4
.L_62:
        /*0050*/ 	.byte	0x04, 0x36
        /*0052*/ 	.short	(.L_64 - .L_63)
.L_63:
        /*0054*/ 	.word	0x00000008
.L_64:


//--------------------- .nv.info._Z9matrixSubPA4_dS0_S0_ --------------------------
	.section	.nv.info._Z9matrixSubPA4_dS0_S0_,"",@"SHT_CUDA_INFO"
	.sectionflags	@""
	.align	4


	//----- nvinfo : EIATTR_CUDA_API_VERSION
	.align		4
        /*0000*/ 	.byte	0x04, 0x37
        /*0002*/ 	.short	(.L_66 - .L_65)
.L_65:
        /*0004*/ 	.word	0x00000082


	//----- nvinfo : EIATTR_KPARAM_INFO
	.align		4
.L_66:
        /*0008*/ 	.byte	0x04, 0x17
        /*000a*/ 	.short	(.L_68 - .L_67)
.L_67:
        /*000c*/ 	.word	0x00000000
        /*0010*/ 	.short	0x0002
        /*0012*/ 	.short	0x0010
        /*0014*/ 	.byte	0x00, 0xf5, 0x21, 0x00


	//----- nvinfo : EIATTR_KPARAM_INFO
	.align		4
.L_68:
        /*0018*/ 	.byte	0x04, 0x17
        /*001a*/ 	.short	(.L_70 - .L_69)
.L_69:
        /*001c*/ 	.word	0x00000000
        /*0020*/ 	.short	0x0001
        /*0022*/ 	.short	0x0008
        /*0024*/ 	.byte	0x00, 0xf5, 0x21, 0x00


	//----- nvinfo : EIATTR_KPARAM_INFO
	.align		4
.L_70:
        /*0028*/ 	.byte	0x04, 0x17
        /*002a*/ 	.short	(.L_72 - .L_71)
.L_71:
        /*002c*/ 	.word	0x00000000
        /*0030*/ 	.short	0x0000
        /*0032*/ 	.short	0x0000
        /*0034*/ 	.byte	0x00, 0xf5, 0x21, 0x00


	//----- nvinfo : EIATTR_SPARSE_MMA_MASK
	.align		4
.L_72:
        /*0038*/ 	.byte	0x03, 0x50
        /*003a*/ 	.short	0x0000


	//----- nvinfo : EIATTR_MAXREG_COUNT
	.align		4
        /*003c*/ 	.byte	0x03, 0x1b
        /*003e*/ 	.short	0x00ff


	//----- nvinfo : EIATTR_MERCURY_ISA_VERSION
	.align		4
        /*0040*/ 	.byte	0x03, 0x5f
        /*0042*/ 	.short	0x0101


	//----- nvinfo : EIATTR_VRC_CTA_INIT_COUNT
	.align		4
        /*0044*/ 	.byte	0x02, 0x4a
	.zero		1
	.zero		1


	//----- nvinfo : EIATTR_EXIT_INSTR_OFFSETS
	.align		4
        /*0048*/ 	.byte	0x04, 0x1c
        /*004a*/ 	.short	(.L_74 - .L_73)


	//   ....[0]....
.L_73:
        /*004c*/ 	.word	0x00000170


	//----- nvinfo : EIATTR_CBANK_PARAM_SIZE
	.align		4
.L_74:
        /*0050*/ 	.byte	0x03, 0x19
        /*0052*/ 	.short	0x0018


	//----- nvinfo : EIATTR_PARAM_CBANK
	.align		4
        /*0054*/ 	.byte	0x04, 0x0a
        /*0056*/ 	.short	(.L_76 - .L_75)
	.align		4
.L_75:
        /*0058*/ 	.word	index@(.nv.constant0._Z9matrixSubPA4_dS0_S0_)
        /*005c*/ 	.short	0x0380
        /*005e*/ 	.short	0x0018


	//----- nvinfo : EIATTR_SW_WAR
	.align		4
.L_76:
        /*0060*/ 	.byte	0x04, 0x36
        /*0062*/ 	.short	(.L_78 - .L_77)
.L_77:
        /*0064*/ 	.word	0x00000008
.L_78:


//--------------------- .nv.info._Z9matrixAddPA4_dS0_S0_ --------------------------
	.section	.nv.info._Z9matrixAddPA4_dS0_S0_,"",@"SHT_CUDA_INFO"
	.sectionflags	@""
	.align	4


	//----- nvinfo : EIATTR_CUDA_API_VERSION
	.align		4
        /*0000*/ 	.byte	0x04, 0x37
        /*0002*/ 	.short	(.L_80 - .L_79)
.L_79:
        /*0004*/ 	.word	0x00000082


	//----- nvinfo : EIATTR_KPARAM_INFO
	.align		4
.L_80:
        /*0008*/ 	.byte	0x04, 0x17
        /*000a*/ 	.short	(.L_82 - .L_81)
.L_81:
        /*000c*/ 	.word	0x00000000
        /*0010*/ 	.short	0x0002
        /*0012*/ 	.short	0x0010
        /*0014*/ 	.byte	0x00, 0xf5, 0x21, 0x00


	//----- nvinfo : EIATTR_KPARAM_INFO
	.align		4
.L_82:
        /*0018*/ 	.byte	0x04, 0x17
        /*001a*/ 	.short	(.L_84 - .L_83)
.L_83:
        /*001c*/ 	.word	0x00000000
        /*0020*/ 	.short	0x0001
        /*0022*/ 	.short	0x0008
        /*0024*/ 	.byte	0x00, 0xf5, 0x21, 0x00


	//----- nvinfo : EIATTR_KPARAM_INFO
	.align		4
.L_84:
        /*0028*/ 	.byte	0x04, 0x17
        /*002a*/ 	.short	(.L_86 - .L_85)
.L_85:
        /*002c*/ 	.word	0x00000000
        /*0030*/ 	.short	0x0000
        /*0032*/ 	.short	0x0000
        /*0034*/ 	.byte	0x00, 0xf5, 0x21, 0x00


	//----- nvinfo : EIATTR_SPARSE_MMA_MASK
	.align		4
.L_86:
        /*0038*/ 	.byte	0x03, 0x50
        /*003a*/ 	.short	0x0000


	//----- nvinfo : EIATTR_MAXREG_COUNT
	.align		4
        /*003c*/ 	.byte	0x03, 0x1b
        /*003e*/ 	.short	0x00ff


	//----- nvinfo : EIATTR_MERCURY_ISA_VERSION
	.align		4
        /*0040*/ 	.byte	0x03, 0x5f
        /*0042*/ 	.short	0x0101


	//----- nvinfo : EIATTR_VRC_CTA_INIT_COUNT
	.align		4
        /*0044*/ 	.byte	0x02, 0x4a
	.zero		1
	.zero		1


	//----- nvinfo : EIATTR_EXIT_INSTR_OFFSETS
	.align		4
        /*0048*/ 	.byte	0x04, 0x1c
        /*004a*/ 	.short	(.L_88 - .L_87)


	//   ....[0]....
.L_87:
        /*004c*/ 	.word	0x00000170


	//----- nvinfo : EIATTR_CBANK_PARAM_SIZE
	.align		4
.L_88:
        /*0050*/ 	.byte	0x03, 0x19
        /*0052*/ 	.short	0x0018


	//----- nvinfo : EIATTR_PARAM_CBANK
	.align		4
        /*0054*/ 	.byte	0x04, 0x0a
        /*0056*/ 	.short	(.L_90 - .L_89)
	.align		4
.L_89:
        /*0058*/ 	.word	index@(.nv.constant0._Z9matrixAddPA4_dS0_S0_)
        /*005c*/ 	.short	0x0380
        /*005e*/ 	.short	0x0018


	//----- nvinfo : EIATTR_SW_WAR
	.align		4
.L_90:
        /*0060*/ 	.byte	0x04, 0x36
        /*0062*/ 	.short	(.L_92 - .L_91)
.L_91:
        /*0064*/ 	.word	0x00000008
.L_92:


//--------------------- .nv.info._Z16initializeMatrixPA4_d --------------------------
	.section	.nv.info._Z16initializeMatrixPA4_d,"",@"SHT_CUDA_INFO"
	.sectionflags	@""
	.align	4


	//----- nvinfo : EIATTR_CUDA_API_VERSION
	.align		4
        /*0000*/ 	.byte	0x04, 0x37
        /*0002*/ 	.short	(.L_94 - .L_93)
.L_93:
        /*0004*/ 	.word	0x00000082


	//----- nvinfo : EIATTR_KPARAM_INFO
	.align		4
.L_94:
        /*0008*/ 	.byte	0x04, 0x17
        /*000a*/ 	.short	(.L_96 - .L_95)
.L_95:
        /*000c*/ 	.word	0x00000000
        /*0010*/ 	.short	0x0000
        /*0012*/ 	.short	0x0000
        /*0014*/ 	.byte	0x00, 0xf5, 0x21, 0x00


	//----- nvinfo : EIATTR_SPARSE_MMA_MASK
	.align		4
.L_96:
        /*0018*/ 	.byte	0x03, 0x50
        /*001a*/ 	.short	0x0000


	//----- nvinfo : EIATTR_MAXREG_COUNT
	.align		4
        /*001c*/ 	.byte	0x03, 0x1b
        /*001e*/ 	.short	0x00ff


	//----- nvinfo : EIATTR_MERCURY_ISA_VERSION
	.align		4
        /*0020*/ 	.byte	0x03, 0x5f
        /*0022*/ 	.short	0x0101


	//----- nvinfo : EIATTR_VRC_CTA_INIT_COUNT
	.align		4
        /*0024*/ 	.byte	0x02, 0x4a
	.zero		1
	.zero		1


	//----- nvinfo : EIATTR_EXIT_INSTR_OFFSETS
	.align		4
        /*0028*/ 	.byte	0x04, 0x1c
        /*002a*/ 	.short	(.L_98 - .L_97)


	//   ....[0]....
.L_97:
        /*002c*/ 	.word	0x00000c50


	//----- nvinfo : EIATTR_CBANK_PARAM_SIZE
	.align		4
.L_98:
        /*0030*/ 	.byte	0x03, 0x19
        /*0032*/ 	.short	0x0008


	//----- nvinfo : EIATTR_PARAM_CBANK
	.align		4
        /*0034*/ 	.byte	0x04, 0x0a
        /*0036*/ 	.short	(.L_100 - .L_99)
	.align		4
.L_99:
        /*0038*/ 	.word	index@(.nv.constant0._Z16initializeMatrixPA4_d)
        /*003c*/ 	.short	0x0380
        /*003e*/ 	.short	0x0008


	//----- nvinfo : EIATTR_SW_WAR
	.align		4
.L_100:
        /*0040*/ 	.byte	0x04, 0x36
        /*0042*/ 	.short	(.L_102 - .L_101)
.L_101:
        /*0044*/ 	.word	0x00000008
.L_102:


//--------------------- .nv.callgraph             --------------------------
	.section	.nv.callgraph,"",@"SHT_CUDA_CALLGRAPH"
	.align	4
	.sectionentsize	8
	.align		4
        /*0000*/ 	.word	0x00000000
	.align		4
        /*0004*/ 	.word	0xffffffff
	.align		4
        /*0008*/ 	.word	0x00000000
	.align		4
        /*000c*/ 	.word	0xfffffffe
	.align		4
        /*0010*/ 	.word	0x00000000
	.align		4
        /*0014*/ 	.word	0xfffffffd
	.align		4
        /*0018*/ 	.word	0x00000000
	.align		4
        /*001c*/ 	.word	0xfffffffc


//--------------------- .nv.constant4             --------------------------
	.section	.nv.constant4,"a",@progbits
	.align	8
	.align		8
.nv.constant4:
        /*0000*/ 	.dword	precalc_xorwow_matrix
	.align		8
        /*0008*/ 	.dword	precalc_xorwow_offset_matrix
	.align		8
        /*0010*/ 	.dword	mrg32k3aM1
	.align		8
        /*0018*/ 	.dword	mrg32k3aM2
	.align		8
        /*0020*/ 	.dword	mrg32k3aM1SubSeq
	.align		8
        /*0028*/ 	.dword	mrg32k3aM2SubSeq
	.align		8
        /*0030*/ 	.dword	mrg32k3aM1Seq
	.align		8
        /*0038*/ 	.dword	mrg32k3aM2Seq


//--------------------- .nv.constant3             --------------------------
	.section	.nv.constant3,"a",@progbits
	.align	8
.nv.constant3:
	.type		__cr_lgamma_table,@object
	.size		__cr_lgamma_table,(.L_8 - __cr_lgamma_table)
__cr_lgamma_table:
        /*0000*/ 	.byte	0x00, 0x00, 0x00, 0x00, 0x00, 0x00, 0x00, 0x00, 0x00, 0x00, 0x00, 0x00, 0x00, 0x00, 0x00, 0x00
        /*0010*/ 	.byte	0xef, 0x39, 0xfa, 0xfe, 0x42, 0x2e, 0xe6, 0x3f, 0x02, 0x20, 0x2a, 0xfa, 0x0b, 0xab, 0xfc, 0x3f
        /*0020*/ 	.byte	0xf9, 0x2c, 0x92, 0x7c, 0xa7, 0x6c, 0x09, 0x40, 0xc9, 0x79, 0x44, 0x3c, 0x64, 0x26, 0x13, 0x40
        /*0030*/ 	.byte	0xca, 0x01, 0xcf, 0x3a, 0x27, 0x51, 0x1a, 0x40, 0x30, 0xcc, 0x2d, 0xf3, 0xe1, 0x0c, 0x21, 0x40
        /*0040*/ 	.byte	0x0d, 0xb7, 0xfc, 0x82, 0x8e, 0x35, 0x25, 0x40
.L_8:


//--------------------- .text._Z14matrixMultiplyPA4_dS0_S0_ --------------------------
	.section	.text._Z14matrixMultiplyPA4_dS0_S0_,"ax",@progbits
	.align	128
        .global         _Z14matrixMultiplyPA4_dS0_S0_
        .type           _Z14matrixMultiplyPA4_dS0_S0_,@function
        .size           _Z14matrixMultiplyPA4_dS0_S0_,(.L_x_7 - _Z14matrixMultiplyPA4_dS0_S0_)
        .other          _Z14matrixMultiplyPA4_dS0_S0_,@"STO_CUDA_ENTRY STV_DEFAULT"
_Z14matrixMultiplyPA4_dS0_S0_:
.text._Z14matrixMultiplyPA4_dS0_S0_:
[----:B------:R-:W-:Y:S01]  /*0000*/  LDC R1, c[0x0][0x37c] ;  /* 0x0000df00ff017b82 */ /* 0x000fe20000000800 */
[----:B------:R-:W0:Y:S07]  /*0010*/  S2R R9, SR_CTAID.X ;  /* 0x0000000000097919 */ /* 0x000e2e0000002500 */
[----:B------:R-:W1:Y:S01]  /*0020*/  LDC.64 R6, c[0x0][0x380] ;  /* 0x0000e000ff067b82 */ /* 0x000e620000000a00 */
[----:B------:R-:W0:Y:S01]  /*0030*/  LDCU UR6, c[0x0][0x360] ;  /* 0x00006c00ff0677ac */ /* 0x000e220008000800 */
[----:B------:R-:W0:Y:S01]  /*0040*/  S2R R0, SR_TID.X ;  /* 0x0000000000007919 */ /* 0x000e220000002100 */
[----:B------:R-:W2:Y:S01]  /*0050*/  LDCU UR7, c[0x0][0x364] ;  /* 0x00006c80ff0777ac */ /* 0x000ea20008000800 */
[----:B------:R-:W2:Y:S04]  /*0060*/  S2R R11, SR_CTAID.Y ;  /* 0x00000000000b7919 */ /* 0x000ea80000002600 */
[----:B------:R-:W3:Y:S01]  /*0070*/  LDC.64 R2, c[0x0][0x390] ;  /* 0x0000e400ff027b82 */ /* 0x000ee20000000a00 */
[----:B------:R-:W4:Y:S01]  /*0080*/  LDCU.64 UR4, c[0x0][0x358] ;  /* 0x00006b00ff0477ac */ /* 0x000f220008000a00 */
[----:B------:R-:W2:Y:S06]  /*0090*/  S2R R8, SR_TID.Y ;  /* 0x0000000000087919 */ /* 0x000eac0000002200 */
[----:B------:R-:W5:Y:S01]  /*00a0*/  LDC.64 R4, c[0x0][0x388] ;  /* 0x0000e200ff047b82 */ /* 0x000f620000000a00 */
[----:B0-----:R-:W-:-:S04]  /*00b0*/  IMAD R9, R9, UR6, R0 ;  /* 0x0000000609097c24 */ /* 0x001fc8000f8e0200 */
[----:B-1----:R-:W-:-:S04]  /*00c0*/  IMAD.WIDE R6, R9, 0x20, R6 ;  /* 0x0000002009067825 */ /* 0x002fc800078e0206 */
[----:B--2---:R-:W-:Y:S02]  /*00d0*/  IMAD R11, R11, UR7, R8 ;  /* 0x000000070b0b7c24 */ /* 0x004fe4000f8e0208 */
[----:B---3--:R-:W-:Y:S02]  /*00e0*/  IMAD.WIDE R2, R9, 0x20, R2 ;  /* 0x0000002009027825 */ /* 0x008fe400078e0202 */
[----:B----4-:R-:W2:Y:S02]  /*00f0*/  LDG.E.64 R8, desc[UR4][R6.64] ;  /* 0x0000000406087981 */ /* 0x010ea4000c1e1b00 */
[----:B-----5:R-:W-:Y:S02]  /*0100*/  IMAD.WIDE.U32 R4, R11, 0x8, R4 ;  /* 0x000000080b047825 */ /* 0x020fe400078e0004 */
[----:B------:R-:W2:Y:S04]  /*0110*/  LDG.E.64 R12, desc[UR4][R2.64] ;  /* 0x00000004020c7981 */ /* 0x000ea8000c1e1b00 */
[----:B------:R-:W2:Y:S04]  /*0120*/  LDG.E.64 R10, desc[UR4][R4.64] ;  /* 0x00000004040a7981 */ /* 0x000ea8000c1e1b00 */
[----:B------:R-:W3:Y:S04]  /*0130*/  LDG.E.64 R14, desc[UR4][R2.64+0x8] ;  /* 0x00000804020e7981 */ /* 0x000ee8000c1e1b00 */
[----:B------:R-:W4:Y:S01]  /*0140*/  LDG.E.64 R16, desc[UR4][R2.64+0x10] ;  /* 0x0000100402107981 */ /* 0x000f22000c1e1b00 */
[----:B--2---:R-:W-:-:S07]  /*0150*/  DFMA R8, R8, R10, R12 ;  /* 0x0000000a0808722b */ /* 0x004fce000000000c */
[----:B------:R0:W-:Y:S04]  /*0160*/  STG.E.64 desc[UR4][R2.64], R8 ;  /* 0x0000000802007986 */ /* 0x0001e8000c101b04 */
[----:B------:R-:W3:Y:S04]  /*0170*/  LDG.E.64 R10, desc[UR4][R6.64+0x8] ;  /* 0x00000804060a7981 */ /* 0x000ee8000c1e1b00 */
[----:B------:R-:W3:Y:S02]  /*0180*/  LDG.E.64 R12, desc[UR4][R4.64+0x20] ;  /* 0x00002004040c7981 */ /* 0x000ee4000c1e1b00 */
[----:B---3--:R-:W-:-:S07]  /*0190*/  DFMA R10, R10, R12, R14 ;  /* 0x0000000c0a0a722b */ /* 0x008fce000000000e */
[----:B------:R-:W-:Y:S04]  /*01a0*/  STG.E.64 desc[UR4][R2.64+0x8], R10 ;  /* 0x0000080a02007986 */ /* 0x000fe8000c101b04 */
[----:B------:R-:W4:Y:S04]  /*01b0*/  LDG.E.64 R12, desc[UR4][R6.64+0x10] ;  /* 0x00001004060c7981 */ /* 0x000f28000c1e1b00 */
[----:B------:R-:W4:Y:S02]  /*01c0*/  LDG.E.64 R14, desc[UR4][R4.64+0x40] ;  /* 0x00004004040e7981 */ /* 0x000f24000c1e1b00 */
[----:B----4-:R-:W-:-:S02]  /*01d0*/  DFMA R12, R12, R14, R16 ;  /* 0x0000000e0c0c722b */ /* 0x010fc40000000010 */
[----:B------:R-:W2:Y:S05]  /*01e0*/  LDG.E.64 R16, desc[UR4][R2.64+0x18] ;  /* 0x0000180402107981 */ /* 0x000eaa000c1e1b00 */
[----:B------:R-:W-:Y:S04]  /*01f0*/  STG.E.64 desc[UR4][R2.64+0x10], R12 ;  /* 0x0000100c02007986 */ /* 0x000fe8000c101b04 */
[----:B0-----:R-:W2:Y:S04]  /*0200*/  LDG.E.64 R8, desc[UR4][R6.64+0x18] ;  /* 0x0000180406087981 */ /* 0x001ea8000c1e1b00 */
[----:B------:R-:W2:Y:S02]  /*0210*/  LDG.E.64 R14, desc[UR4][R4.64+0x60] ;  /* 0x00006004040e7981 */ /* 0x000ea4000c1e1b00 */
[----:B--2---:R-:W-:-:S07]  /*0220*/  DFMA R8, R8, R14, R16 ;  /* 0x0000000e0808722b */ /* 0x004fce0000000010 */
[----:B------:R-:W-:Y:S01]  /*0230*/  STG.E.64 desc[UR4][R2.64+0x18], R8 ;  /* 0x0000180802007986 */ /* 0x000fe2000c101b04 */
[----:B------:R-:W-:Y:S05]  /*0240*/  EXIT ;  /* 0x000000000000794d */ /* 0x000fea0003800000 */
.L_x_0:
[----:B------:R-:W-:-:S00]  /*0250*/  BRA `(.L_x_0) ;  /* 0xfffffffc00fc7947 */ /* 0x000fc0000383ffff */
[----:B------:R-:W-:-:S00]  /*0260*/  NOP ;  /* 0x0000000000007918 */ /* 0x000fc00000000000 */
        /* <DEDUP_REMOVED lines=9> */
.L_x_7:


//--------------------- .text._Z15matrixTransposePA4_dS0_ --------------------------
	.section	.text._Z15matrixTransposePA4_dS0_,"ax",@progbits
	.align	128
        .global         _Z15matrixTransposePA4_dS0_
        .type           _Z15matrixTransposePA4_dS0_,@function
        .size           _Z15matrixTransposePA4_dS0_,(.L_x_8 - _Z15matrixTransposePA4_dS0_)
        .other          _Z15matrixTransposePA4_dS0_,@"STO_CUDA_ENTRY STV_DEFAULT"
_Z15matrixTransposePA4_dS0_:
.text._Z15matrixTransposePA4_dS0_:
[----:B------:R-:W-:Y:S01]  /*0000*/  LDC R1, c[0x0][0x37c] ;  /* 0x0000df00ff017b82 */ /* 0x000fe20000000800 */
[----:B------:R-:W0:Y:S07]  /*0010*/  S2R R9, SR_CTAID.Y ;  /* 0x0000000000097919 */ /* 0x000e2e0000002600 */
[----:B------:R-:W1:Y:S01]  /*0020*/  LDC.64 R2, c[0x0][0x380] ;  /* 0x0000e000ff027b82 */ /* 0x000e620000000a00 */
[----:B------:R-:W2:Y:S01]  /*0030*/  LDCU UR6, c[0x0][0x360] ;  /* 0x00006c00ff0677ac */ /* 0x000ea20008000800 */
[----:B------:R-:W0:Y:S01]  /*0040*/  S2R R4, SR_TID.Y ;  /* 0x0000000000047919 */ /* 0x000e220000002200 */
[----:B------:R-:W0:Y:S01]  /*0050*/  LDCU UR7, c[0x0][0x364] ;  /* 0x00006c80ff0777ac */ /* 0x000e220008000800 */
[----:B------:R-:W2:Y:S01]  /*0060*/  S2R R7, SR_CTAID.X ;  /* 0x0000000000077919 */ /* 0x000ea20000002500 */
[----:B------:R-:W3:Y:S01]  /*0070*/  LDCU.64 UR4, c[0x0][0x358] ;  /* 0x00006b00ff0477ac */ /* 0x000ee20008000a00 */
[----:B------:R-:W2:Y:S01]  /*0080*/  S2R R0, SR_TID.X ;  /* 0x0000000000007919 */ /* 0x000ea20000002100 */
[----:B0-----:R-:W-:-:S02]  /*0090*/  IMAD R9, R9, UR7, R4 ;  /* 0x0000000709097c24 */ /* 0x001fc4000f8e0204 */
[----:B------:R-:W0:Y:S02]  /*00a0*/  LDC.64 R4, c[0x0][0x388] ;  /* 0x0000e200ff047b82 */ /* 0x000e240000000a00 */
[----:B-1----:R-:W-:-:S04]  /*00b0*/  IMAD.WIDE.U32 R2, R9, 0x20, R2 ;  /* 0x0000002009027825 */ /* 0x002fc800078e0002 */
[----:B--2---:R-:W-:-:S04]  /*00c0*/  IMAD R7, R7, UR6, R0 ;  /* 0x0000000607077c24 */ /* 0x004fc8000f8e0200 */
[----:B------:R-:W-:-:S06]  /*00d0*/  IMAD.WIDE R2, R7, 0x8, R2 ;  /* 0x0000000807027825 */ /* 0x000fcc00078e0202 */
[----:B---3--:R-:W2:Y:S01]  /*00e0*/  LDG.E.64 R2, desc[UR4][R2.64] ;  /* 0x0000000402027981 */ /* 0x008ea2000c1e1b00 */
[----:B0-----:R-:W-:-:S04]  /*00f0*/  IMAD.WIDE R4, R7, 0x20, R4 ;  /* 0x0000002007047825 */ /* 0x001fc800078e0204 */
[----:B------:R-:W-:-:S05]  /*0100*/  IMAD.WIDE.U32 R4, R9, 0x8, R4 ;  /* 0x0000000809047825 */ /* 0x000fca00078e0004 */
[----:B--2---:R-:W-:Y:S01]  /*0110*/  STG.E.64 desc[UR4][R4.64], R2 ;  /* 0x0000000204007986 */ /* 0x004fe2000c101b04 */
[----:B------:R-:W-:Y:S05]  /*0120*/  EXIT ;  /* 0x000000000000794d */ /* 0x000fea0003800000 */
.L_x_1:
        /* <DEDUP_REMOVED lines=13> */
.L_x_8:


//--------------------- .text._Z9matrixSubPA4_dS0_S0_ --------------------------
	.section	.text._Z9matrixSubPA4_dS0_S0_,"ax",@progbits
	.align	128
        .global         _Z9matrixSubPA4_dS0_S0_
        .type           _Z9matrixSubPA4_dS0_S0_,@function
        .size           _Z9matrixSubPA4_dS0_S0_,(.L_x_9 - _Z9matrixSubPA4_dS0_S0_)
        .other          _Z9matrixSubPA4_dS0_S0_,@"STO_CUDA_ENTRY STV_DEFAULT"
_Z9matrixSubPA4_dS0_S0_:
.text._Z9matrixSubPA4_dS0_S0_:
        /* <DEDUP_REMOVED lines=13> */
[----:B---3--:R-:W-:-:S04]  /*00d0*/  IMAD.WIDE R4, R7, 0x20, R4 ;  /* 0x0000002007047825 */ /* 0x008fc800078e0204 */
[----:B--2---:R-:W-:-:S04]  /*00e0*/  IMAD R11, R11, UR7, R6 ;  /* 0x000000070b0b7c24 */ /* 0x004fc8000f8e0206 */
[----:B------:R-:W-:-:S04]  /*00f0*/  IMAD.WIDE.U32 R2, R11, 0x8, R2 ;  /* 0x000000080b027825 */ /* 0x000fc800078e0002 */
[----:B------:R-:W-:Y:S02]  /*0100*/  IMAD.WIDE.U32 R4, R11, 0x8, R4 ;  /* 0x000000080b047825 */ /* 0x000fe400078e0004 */
[----:B----4-:R-:W2:Y:S04]  /*0110*/  LDG.E.64 R2, desc[UR4][R2.64] ;  /* 0x0000000402027981 */ /* 0x010ea8000c1e1b00 */
[----:B------:R-:W2:Y:S01]  /*0120*/  LDG.E.64 R4, desc[UR4][R4.64] ;  /* 0x0000000404047981 */ /* 0x000ea2000c1e1b00 */
[----:B-----5:R-:W-:-:S04]  /*0130*/  IMAD.WIDE R8, R7, 0x20, R8 ;  /* 0x0000002007087825 */ /* 0x020fc800078e0208 */
[----:B------:R-:W-:Y:S01]  /*0140*/  IMAD.WIDE.U32 R8, R11, 0x8, R8 ;  /* 0x000000080b087825 */ /* 0x000fe200078e0008 */
[----:B--2---:R-:W-:-:S07]  /*0150*/  DADD R6, R2, -R4 ;  /* 0x0000000002067229 */ /* 0x004fce0000000804 */
[----:B------:R-:W-:Y:S01]  /*0160*/  STG.E.64 desc[UR4][R8.64], R6 ;  /* 0x0000000608007986 */ /* 0x000fe2000c101b04 */
[----:B------:R-:W-:Y:S05]  /*0170*/  EXIT ;  /* 0x000000000000794d */ /* 0x000fea0003800000 */
.L_x_2:
        /* <DEDUP_REMOVED lines=16> */
.L_x_9:


//--------------------- .text._Z9matrixAddPA4_dS0_S0_ --------------------------
	.section	.text._Z9matrixAddPA4_dS0_S0_,"ax",@progbits
	.align	128
        .global         _Z9matrixAddPA4_dS0_S0_
        .type           _Z9matrixAddPA4_dS0_S0_,@function
        .size           _Z9matrixAddPA4_dS0_S0_,(.L_x_10 - _Z9matrixAddPA4_dS0_S0_)
        .other          _Z9matrixAddPA4_dS0_S0_,@"STO_CUDA_ENTRY STV_DEFAULT"
_Z9matrixAddPA4_dS0_S0_:
.text._Z9matrixAddPA4_dS0_S0_:
        /* <DEDUP_REMOVED lines=21> */
[----:B--2---:R-:W-:-:S07]  /*0150*/  DADD R6, R2, R4 ;  /* 0x0000000002067229 */ /* 0x004fce0000000004 */
[----:B------:R-:W-:Y:S01]  /*0160*/  STG.E.64 desc[UR4][R8.64], R6 ;  /* 0x0000000608007986 */ /* 0x000fe2000c101b04 */
[----:B------:R-:W-:Y:S05]  /*0170*/  EXIT ;  /* 0x000000000000794d */ /* 0x000fea0003800000 */
.L_x_3:
        /* <DEDUP_REMOVED lines=16> */
.L_x_10:


//--------------------- .text._Z16initializeMatrixPA4_d --------------------------
	.section	.text._Z16initializeMatrixPA4_d,"ax",@progbits
	.align	128
        .global         _Z16initializeMatrixPA4_d
        .type           _Z16initializeMatrixPA4_d,@function
        .size           _Z16initializeMatrixPA4_d,(.L_x_11 - _Z16initializeMatrixPA4_d)
        .other          _Z16initializeMatrixPA4_d,@"STO_CUDA_ENTRY STV_DEFAULT"
_Z16initializeMatrixPA4_d:
.text._Z16initializeMatrixPA4_d:
[----:B------:R-:W-:Y:S01]  /*0000*/  LDC R1, c[0x0][0x37c] ;  /* 0x0000df00ff017b82 */ /* 0x000fe20000000800 */
[----:B------:R-:W0:Y:S01]  /*0010*/  S2R R9, SR_TID.X ;  /* 0x0000000000097919 */ /* 0x000e220000002100 */
[----:B------:R-:W0:Y:S01]  /*0020*/  LDCU UR4, c[0x0][0x360] ;  /* 0x00006c00ff0477ac */ /* 0x000e220008000800 */
[----:B------:R-:W0:Y:S01]  /*0030*/  S2R R0, SR_CTAID.X ;  /* 0x0000000000007919 */ /* 0x000e220000002500 */
[----:B------:R-:W1:Y:S01]  /*0040*/  LDCU UR5, c[0x0][0x364] ;  /* 0x00006c80ff0577ac */ /* 0x000e620008000800 */
[----:B------:R-:W1:Y:S01]  /*0050*/  S2R R2, SR_TID.Y ;  /* 0x0000000000027919 */ /* 0x000e620000002200 */
[----:B------:R-:W2:Y:S01]  /*0060*/  LDCU.64 UR6, c[0x0][0x358] ;  /* 0x00006b00ff0677ac */ /* 0x000ea20008000a00 */
[----:B------:R-:W1:Y:S01]  /*0070*/  S2R R3, SR_CTAID.Y ;  /* 0x0000000000037919 */ /* 0x000e620000002600 */
[----:B0-----:R-:W-:Y:S02]  /*0080*/  IMAD R9, R0, UR4, R9 ;  /* 0x0000000400097c24 */ /* 0x001fe4000f8e0209 */
[----:B-1----:R-:W-:Y:S01]  /*0090*/  IMAD R2, R3, UR5, R2 ;  /* 0x0000000503027c24 */ /* 0x002fe2000f8e0202 */
[----:B------:R-:W-:-:S02]  /*00a0*/  CS2R R6, SR_CLOCKLO ;  /* 0x0000000000067805 */ /* 0x000fc40000015000 */
[----:B------:R-:W-:Y:S01]  /*00b0*/  CS2R R10, SR_CLOCKLO ;  /* 0x00000000000a7805 */ /* 0x000fe20000015000 */
[----:B------:R-:W-:Y:S02]  /*00c0*/  IMAD.MOV.U32 R3, RZ, RZ, RZ ;  /* 0x000000ffff037224 */ /* 0x000fe400078e00ff */
[----:B------:R-:W-:Y:S02]  /*00d0*/  IMAD.MOV.U32 R0, RZ, RZ, RZ ;  /* 0x000000ffff007224 */ /* 0x000fe400078e00ff */
[----:B------:R-:W-:-:S04]  /*00e0*/  IMAD.WIDE R4, R9, 0x2, R2 ;  /* 0x0000000209047825 */ /* 0x000fc800078e0202 */
[----:B------:R-:W-:Y:S01]  /*00f0*/  IMAD.MOV.U32 R18, RZ, RZ, RZ ;  /* 0x000000ffff127224 */ /* 0x000fe200078e00ff */
[----:B------:R-:W-:-:S04]  /*0100*/  IADD3 R4, P0, P1, R10, R4, R6 ;  /* 0x000000040a047210 */ /* 0x000fc8000791e006 */
[----:B------:R-:W-:Y:S02]  /*0110*/  IADD3.X R5, PT, PT, R11, R5, R7, P0, P1 ;  /* 0x000000050b057210 */ /* 0x000fe400007e2407 */
[----:B------:R-:W-:Y:S02]  /*0120*/  CS2R R6, SRZ ;  /* 0x0000000000067805 */ /* 0x000fe4000001ff00 */
[----:B------:R-:W-:Y:S02]  /*0130*/  LOP3.LUT R4, R4, 0xaad26b49, RZ, 0x3c, !PT ;  /* 0xaad26b4904047812 */ /* 0x000fe400078e3cff */
[----:B------:R-:W-:-:S03]  /*0140*/  LOP3.LUT R5, R5, 0xf7dcefdd, RZ, 0x3c, !PT ;  /* 0xf7dcefdd05057812 */ /* 0x000fc600078e3cff */
[----:B------:R-:W-:Y:S02]  /*0150*/  IMAD R4, R4, 0x4182bed5, RZ ;  /* 0x4182bed504047824 */ /* 0x000fe400078e02ff */
[----:B------:R-:W-:Y:S02]  /*0160*/  IMAD R5, R5, -0x658354e5, RZ ;  /* 0x9a7cab1b05057824 */ /* 0x000fe400078e02ff */
[C---:B------:R-:W-:Y:S01]  /*0170*/  VIADD R20, R4.reuse, 0x75bcd15 ;  /* 0x075bcd1504147836 */ /* 0x040fe20000000000 */
[C---:B------:R-:W-:Y:S01]  /*0180*/  LOP3.LUT R21, R4.reuse, 0x159a55e5, RZ, 0x3c, !PT ;  /* 0x159a55e504157812 */ /* 0x040fe200078e3cff */
[C---:B------:R-:W-:Y:S01]  /*0190*/  VIADD R22, R4.reuse, 0x583f19 ;  /* 0x00583f1904167836 */ /* 0x040fe20000000000 */
[----:B------:R-:W-:Y:S01]  /*01a0*/  IADD3 R8, PT, PT, R4, 0x64f0c9, R5 ;  /* 0x0064f0c904087810 */ /* 0x000fe20007ffe005 */
[C---:B------:R-:W-:Y:S01]  /*01b0*/  VIADD R23, R5.reuse, 0x1f123bb5 ;  /* 0x1f123bb505177836 */ /* 0x040fe20000000000 */
[----:B--2---:R-:W-:-:S07]  /*01c0*/  LOP3.LUT R10, R5, 0x5491333, RZ, 0x3c, !PT ;  /* 0x05491333050a7812 */ /* 0x004fce00078e3cff */
.L_x_5:
[C---:B------:R-:W-:Y:S01]  /*01d0*/  IMAD.SHL.U32 R4, R18.reuse, 0x4, RZ ;  /* 0x0000000412047824 */ /* 0x040fe200078e00ff */
[----:B------:R-:W-:Y:S01]  /*01e0*/  UMOV UR4, URZ ;  /* 0x000000ff00047c82 */ /* 0x000fe20008000000 */
[----:B------:R-:W-:-:S03]  /*01f0*/  IMAD.SHL.U32 R24, R18, 0x20, RZ ;  /* 0x0000002012187824 */ /* 0x000fc600078e00ff */
[C---:B------:R-:W-:Y:S02]  /*0200*/  ISETP.EQ.AND P1, PT, R4.reuse, RZ, PT ;  /* 0x000000ff0400720c */ /* 0x040fe40003f22270 */
[C---:B------:R-:W-:Y:S02]  /*0210*/  ISETP.EQ.AND P2, PT, R4.reuse, 0x4, PT ;  /* 0x000000040400780c */ /* 0x040fe40003f42270 */
[C---:B------:R-:W-:Y:S02]  /*0220*/  ISETP.EQ.AND P3, PT, R4.reuse, 0x8, PT ;  /* 0x000000080400780c */ /* 0x040fe40003f62270 */
[C---:B------:R-:W-:Y:S02]  /*0230*/  ISETP.EQ.AND P0, PT, R4.reuse, -0x4, PT ;  /* 0xfffffffc0400780c */ /* 0x040fe40003f02270 */
[----:B------:R-:W-:-:S05]  /*0240*/  ISETP.EQ.AND P0, PT, R4, 0xc, PT ;  /* 0x0000000c0400780c */ /* 0x000fca0003f02270 */
[----:B------:R-:W-:Y:S01]  /*0250*/  @P1 IMAD.MOV.U32 R11, RZ, RZ, R20 ;  /* 0x000000ffff0b1224 */ /* 0x000fe200078e0014 */
[C---:B------:R-:W-:Y:S01]  /*0260*/  ISETP.EQ.AND P1, PT, R4.reuse, 0x10, PT ;  /* 0x000000100400780c */ /* 0x040fe20003f22270 */
[----:B------:R-:W-:Y:S01]  /*0270*/  @P2 IMAD.MOV.U32 R11, RZ, RZ, R21 ;  /* 0x000000ffff0b2224 */ /* 0x000fe200078e0015 */
[C---:B------:R-:W-:Y:S01]  /*0280*/  ISETP.EQ.AND P2, PT, R4.reuse, 0x14, PT ;  /* 0x000000140400780c */ /* 0x040fe20003f42270 */
[----:B------:R-:W-:Y:S01]  /*0290*/  @P3 IMAD.MOV.U32 R11, RZ, RZ, R23 ;  /* 0x000000ffff0b3224 */ /* 0x000fe200078e0017 */
[----:B------:R-:W-:-:S03]  /*02a0*/  ISETP.EQ.AND P3, PT, R4, 0x18, PT ;  /* 0x000000180400780c */ /* 0x000fc60003f62270 */
[----:B------:R-:W-:Y:S01]  /*02b0*/  @P0 IMAD.MOV.U32 R11, RZ, RZ, R10 ;  /* 0x000000ffff0b0224 */ /* 0x000fe200078e000a */
[----:B------:R-:W-:-:S05]  /*02c0*/  ISETP.EQ.AND P0, PT, R4, 0x1c, PT ;  /* 0x0000001c0400780c */ /* 0x000fca0003f02270 */
[----:B------:R-:W-:Y:S01]  /*02d0*/  @P1 IMAD.MOV.U32 R11, RZ, RZ, R22 ;  /* 0x000000ffff0b1224 */ /* 0x000fe200078e0016 */
[C---:B------:R-:W-:Y:S01]  /*02e0*/  ISETP.EQ.AND P1, PT, R4.reuse, 0x20, PT ;  /* 0x000000200400780c */ /* 0x040fe20003f22270 */
[--C-:B------:R-:W-:Y:S01]  /*02f0*/  @P2 IMAD.MOV.U32 R11, RZ, RZ, R0.reuse ;  /* 0x000000ffff0b2224 */ /* 0x100fe200078e0000 */
[C---:B------:R-:W-:Y:S01]  /*0300*/  ISETP.EQ.AND P2, PT, R4.reuse, 0x24, PT ;  /* 0x000000240400780c */ /* 0x040fe20003f42270 */
[----:B------:R-:W-:Y:S01]  /*0310*/  @P3 IMAD.MOV.U32 R11, RZ, RZ, R0 ;  /* 0x000000ffff0b3224 */ /* 0x000fe200078e0000 */
[----:B------:R-:W-:-:S03]  /*0320*/  ISETP.EQ.AND P3, PT, R4, 0x28, PT ;  /* 0x000000280400780c */ /* 0x000fc60003f62270 */
[----:B------:R-:W-:-:S06]  /*0330*/  @P0 IMAD.MOV.U32 R11, RZ, RZ, R0 ;  /* 0x000000ffff0b0224 */ /* 0x000fcc00078e0000 */
[--C-:B------:R-:W-:Y:S02]  /*0340*/  @P1 IMAD.MOV.U32 R11, RZ, RZ, R0.reuse ;  /* 0x000000ffff0b1224 */ /* 0x100fe400078e0000 */
[--C-:B------:R-:W-:Y:S02]  /*0350*/  @P2 IMAD.MOV.U32 R11, RZ, RZ, R0.reuse ;  /* 0x000000ffff0b2224 */ /* 0x100fe400078e0000 */
[----:B------:R-:W-:-:S07]  /*0360*/  @P3 IMAD.MOV.U32 R11, RZ, RZ, R0 ;  /* 0x000000ffff0b3224 */ /* 0x000fce00078e0000 */
.L_x_4:
[----:B------:R-:W0:Y:S01]  /*0370*/  LDC.64 R4, c[0x4][0x8] ;  /* 0x01000200ff047b82 */ /* 0x000e220000000a00 */
[----:B------:R-:W-:Y:S01]  /*0380*/  SHF.R.U32.HI R25, RZ, UR4, R11 ;  /* 0x00000004ff197c19 */ /* 0x000fe2000801160b */
[----:B------:R-:W-:-:S03]  /*0390*/  VIADD R12, R24, UR4 ;  /* 0x00000004180c7c36 */ /* 0x000fc60008000000 */
[----:B------:R-:W-:-:S04]  /*03a0*/  LOP3.LUT R13, R25, 0x1, RZ, 0xc0, !PT ;  /* 0x00000001190d7812 */ /* 0x000fc800078ec0ff */
[----:B------:R-:W-:Y:S01]  /*03b0*/  ISETP.NE.U32.AND P0, PT, R13, 0x1, PT ;  /* 0x000000010d00780c */ /* 0x000fe20003f05070 */
[----:B------:R-:W-:-:S03]  /*03c0*/  IMAD R13, R12, 0x5, RZ ;  /* 0x000000050c0d7824 */ /* 0x000fc600078e02ff */
[----:B------:R-:W-:Y:S01]  /*03d0*/  R2P PR, R25, 0x7e ;  /* 0x0000007e19007804 */ /* 0x000fe20000000000 */
[----:B0-----:R-:W-:-:S08]  /*03e0*/  IMAD.WIDE.U32 R4, R13, 0x4, R4 ;  /* 0x000000040d047825 */ /* 0x001fd000078e0004 */
[----:B------:R-:W2:Y:S04]  /*03f0*/  @!P0 LDG.E R13, desc[UR6][R4.64+0x4] ;  /* 0x00000406040d8981 */ /* 0x000ea8000c1e1900 */
[----:B------:R-:W3:Y:S04]  /*0400*/  @!P0 LDG.E R14, desc[UR6][R4.64] ;  /* 0x00000006040e8981 */ /* 0x000ee8000c1e1900 */
[----:B------:R-:W4:Y:S04]  /*0410*/  @!P0 LDG.E R17, desc[UR6][R4.64+0x10] ;  /* 0x0000100604118981 */ /* 0x000f28000c1e1900 */
[----:B------:R-:W5:Y:S04]  /*0420*/  @P1 LDG.E R27, desc[UR6][R4.64+0x24] ;  /* 0x00002406041b1981 */ /* 0x000f68000c1e1900 */
[----:B------:R-:W5:Y:S04]  /*0430*/  @P2 LDG.E R15, desc[UR6][R4.64+0x38] ;  /* 0x00003806040f2981 */ /* 0x000f68000c1e1900 */
[----:B------:R-:W5:Y:S04]  /*0440*/  @P1 LDG.E R12, desc[UR6][R4.64+0x14] ;  /* 0x00001406040c1981 */ /* 0x000f68000c1e1900 */
[----:B------:R-:W5:Y:S04]  /*0450*/  @P2 LDG.E R19, desc[UR6][R4.64+0x2c] ;  /* 0x00002c0604132981 */ /* 0x000f68000c1e1900 */
[----:B------:R-:W5:Y:S04]  /*0460*/  @P3 LDG.E R26, desc[UR6][R4.64+0x3c] ;  /* 0x00003c06041a3981 */ /* 0x000f68000c1e1900 */
[----:B------:R-:W5:Y:S04]  /*0470*/  @P4 LDG.E R29, desc[UR6][R4.64+0x60] ;  /* 0x00006006041d4981 */ /* 0x000f68000c1e1900 */
[----:B------:R-:W5:Y:S01]  /*0480*/  @P4 LDG.E R16, desc[UR6][R4.64+0x50] ;  /* 0x0000500604104981 */ /* 0x000f62000c1e1900 */
[----:B--2---:R-:W-:-:S03]  /*0490*/  @!P0 LOP3.LUT R6, R6, R13, RZ, 0x3c, !PT ;  /* 0x0000000d06068212 */ /* 0x004fc600078e3cff */
[----:B------:R-:W2:Y:S01]  /*04a0*/  @P1 LDG.E R13, desc[UR6][R4.64+0x18] ;  /* 0x00001806040d1981 */ /* 0x000ea2000c1e1900 */
[----:B---3--:R-:W-:-:S03]  /*04b0*/  @!P0 LOP3.LUT R7, R7, R14, RZ, 0x3c, !PT ;  /* 0x0000000e07078212 */ /* 0x008fc600078e3cff */
[----:B------:R-:W3:Y:S01]  /*04c0*/  @P2 LDG.E R14, desc[UR6][R4.64+0x28] ;  /* 0x00002806040e2981 */ /* 0x000ee2000c1e1900 */
[----:B----4-:R-:W-:-:S03]  /*04d0*/  @!P0 LOP3.LUT R0, R0, R17, RZ, 0x3c, !PT ;  /* 0x0000001100008212 */ /* 0x010fc600078e3cff */
[----:B------:R-:W4:Y:S01]  /*04e0*/  @P3 LDG.E R17, desc[UR6][R4.64+0x4c] ;  /* 0x00004c0604113981 */ /* 0x000f22000c1e1900 */
[----:B-----5:R-:W-:-:S03]  /*04f0*/  @P1 LOP3.LUT R0, R0, R27, RZ, 0x3c, !PT ;  /* 0x0000001b00001212 */ /* 0x020fc600078e3cff */
[----:B------:R-:W5:Y:S01]  /*0500*/  @P3 LDG.E R27, desc[UR6][R4.64+0x40] ;  /* 0x00004006041b3981 */ /* 0x000f62000c1e1900 */
[----:B------:R-:W-:-:S03]  /*0510*/  @P2 LOP3.LUT R0, R0, R15, RZ, 0x3c, !PT ;  /* 0x0000000f00002212 */ /* 0x000fc600078e3cff */
[----:B------:R-:W5:Y:S01]  /*0520*/  @P4 LDG.E R15, desc[UR6][R4.64+0x54] ;  /* 0x00005406040f4981 */ /* 0x000f62000c1e1900 */
[----:B------:R-:W-:Y:S02]  /*0530*/  LOP3.LUT P0, RZ, R25, 0x80, RZ, 0xc0, !PT ;  /* 0x0000008019ff7812 */ /* 0x000fe4000780c0ff */
[----:B------:R-:W-:Y:S02]  /*0540*/  @P1 LOP3.LUT R7, R7, R12, RZ, 0x3c, !PT ;  /* 0x0000000c07071212 */ /* 0x000fe400078e3cff */
[----:B------:R-:W5:Y:S01]  /*0550*/  @P5 LDG.E R12, desc[UR6][R4.64+0x64] ;  /* 0x00006406040c5981 */ /* 0x000f62000c1e1900 */
[----:B--2---:R-:W-:-:S03]  /*0560*/  @P1 LOP3.LUT R6, R6, R13, RZ, 0x3c, !PT ;  /* 0x0000000d06061212 */ /* 0x004fc600078e3cff */
[----:B------:R-:W2:Y:S01]  /*0570*/  @P5 LDG.E R13, desc[UR6][R4.64+0x68] ;  /* 0x00006806040d5981 */ /* 0x000ea2000c1e1900 */
[----:B---3--:R-:W-:Y:S02]  /*0580*/  @P2 LOP3.LUT R7, R7, R14, RZ, 0x3c, !PT ;  /* 0x0000000e07072212 */ /* 0x008fe400078e3cff */
[----:B------:R-:W-:Y:S01]  /*0590*/  @P2 LOP3.LUT R6, R6, R19, RZ, 0x3c, !PT ;  /* 0x0000001306062212 */ /* 0x000fe200078e3cff */
[----:B------:R-:W3:Y:S01]  /*05a0*/  @P6 LDG.E R14, desc[UR6][R4.64+0x78] ;  /* 0x00007806040e6981 */ /* 0x000ee2000c1e1900 */
[----:B----4-:R-:W-:-:S03]  /*05b0*/  @P3 LOP3.LUT R0, R0, R17, RZ, 0x3c, !PT ;  /* 0x0000001100003212 */ /* 0x010fc600078e3cff */
[----:B------:R-:W4:Y:S01]  /*05c0*/  @P5 LDG.E R17, desc[UR6][R4.64+0x74] ;  /* 0x0000740604115981 */ /* 0x000f22000c1e1900 */
[----:B------:R-:W-:Y:S02]  /*05d0*/  @P3 LOP3.LUT R7, R7, R26, RZ, 0x3c, !PT ;  /* 0x0000001a07073212 */ /* 0x000fe400078e3cff */
[----:B-----5:R-:W-:Y:S01]  /*05e0*/  @P3 LOP3.LUT R6, R6, R27, RZ, 0x3c, !PT ;  /* 0x0000001b06063212 */ /* 0x020fe200078e3cff */
[----:B------:R-:W5:Y:S01]  /*05f0*/  @P6 LDG.E R19, desc[UR6][R4.64+0x7c] ;  /* 0x00007c0604136981 */ /* 0x000f62000c1e1900 */
[----:B------:R-:W-:-:S03]  /*0600*/  @P4 LOP3.LUT R0, R0, R29, RZ, 0x3c, !PT ;  /* 0x0000001d00004212 */ /* 0x000fc600078e3cff */
[----:B------:R-:W5:Y:S01]  /*0610*/  @P6 LDG.E R27, desc[UR6][R4.64+0x88] ;  /* 0x00008806041b6981 */ /* 0x000f62000c1e1900 */
[----:B------:R-:W-:Y:S02]  /*0620*/  @P4 LOP3.LUT R7, R7, R16, RZ, 0x3c, !PT ;  /* 0x0000001007074212 */ /* 0x000fe400078e3cff */
[----:B------:R-:W-:Y:S01]  /*0630*/  @P4 LOP3.LUT R6, R6, R15, RZ, 0x3c, !PT ;  /* 0x0000000f06064212 */ /* 0x000fe200078e3cff */
[----:B------:R-:W5:Y:S04]  /*0640*/  @P0 LDG.E R16, desc[UR6][R4.64+0x8c] ;  /* 0x00008c0604100981 */ /* 0x000f68000c1e1900 */
[----:B------:R-:W5:Y:S04]  /*0650*/  @P0 LDG.E R15, desc[UR6][R4.64+0x90] ;  /* 0x00009006040f0981 */ /* 0x000f68000c1e1900 */
[----:B------:R-:W5:Y:S01]  /*0660*/  @P0 LDG.E R29, desc[UR6][R4.64+0x9c] ;  /* 0x00009c06041d0981 */ /* 0x000f62000c1e1900 */
[----:B------:R-:W-:-:S02]  /*0670*/  @P5 LOP3.LUT R7, R7, R12, RZ, 0x3c, !PT ;  /* 0x0000000c07075212 */ /* 0x000fc400078e3cff */
[----:B--2---:R-:W-:Y:S02]  /*0680*/  @P5 LOP3.LUT R6, R6, R13, RZ, 0x3c, !PT ;  /* 0x0000000d06065212 */ /* 0x004fe400078e3cff */
[----:B---3--:R-:W-:Y:S02]  /*0690*/  @P6 LOP3.LUT R7, R7, R14, RZ, 0x3c, !PT ;  /* 0x0000000e07076212 */ /* 0x008fe400078e3cff */
[----:B----4-:R-:W-:Y:S02]  /*06a0*/  @P5 LOP3.LUT R0, R0, R17, RZ, 0x3c, !PT ;  /* 0x0000001100005212 */ /* 0x010fe400078e3cff */
[----:B-----5:R-:W-:Y:S02]  /*06b0*/  @P6 LOP3.LUT R6, R6, R19, RZ, 0x3c, !PT ;  /* 0x0000001306066212 */ /* 0x020fe400078e3cff */
[----:B------:R-:W-:Y:S02]  /*06c0*/  @P6 LOP3.LUT R0, R0, R27, RZ, 0x3c, !PT ;  /* 0x0000001b00006212 */ /* 0x000fe400078e3cff */
[----:B------:R-:W-:-:S02]  /*06d0*/  @P0 LOP3.LUT R7, R7, R16, RZ, 0x3c, !PT ;  /* 0x0000001007070212 */ /* 0x000fc400078e3cff */
[----:B------:R-:W-:Y:S02]  /*06e0*/  @P0 LOP3.LUT R6, R6, R15, RZ, 0x3c, !PT ;  /* 0x0000000f06060212 */ /* 0x000fe400078e3cff */
[----:B------:R-:W-:Y:S02]  /*06f0*/  @P0 LOP3.LUT R0, R0, R29, RZ, 0x3c, !PT ;  /* 0x0000001d00000212 */ /* 0x000fe400078e3cff */
[----:B------:R-:W-:-:S13]  /*0700*/  R2P PR, R25.B1, 0x7f ;  /* 0x0000007f19007804 */ /* 0x000fda0000001000 */
[----:B------:R-:W2:Y:S04]  /*0710*/  @P0 LDG.E R14, desc[UR6][R4.64+0xa0] ;  /* 0x0000a006040e0981 */ /* 0x000ea8000c1e1900 */
[----:B------:R-:W3:Y:S04]  /*0720*/  @P0 LDG.E R13, desc[UR6][R4.64+0xa4] ;  /* 0x0000a406040d0981 */ /* 0x000ee8000c1e1900 */
[----:B------:R-:W4:Y:S04]  /*0730*/  @P1 LDG.E R12, desc[UR6][R4.64+0xb4] ;  /* 0x0000b406040c1981 */ /* 0x000f28000c1e1900 */
[----:B------:R-:W5:Y:S04]  /*0740*/  @P0 LDG.E R27, desc[UR6][R4.64+0xb0] ;  /* 0x0000b006041b0981 */ /* 0x000f68000c1e1900 */
[----:B------:R-:W5:Y:S04]  /*0750*/  @P1 LDG.E R17, desc[UR6][R4.64+0xb8] ;  /* 0x0000b80604111981 */ /* 0x000f68000c1e1900 */
[----:B------:R-:W5:Y:S04]  /*0760*/  @P1 LDG.E R19, desc[UR6][R4.64+0xc4] ;  /* 0x0000c40604131981 */ /* 0x000f68000c1e1900 */
[----:B------:R-:W5:Y:S04]  /*0770*/  @P2 LDG.E R29, desc[UR6][R4.64+0xcc] ;  /* 0x0000cc06041d2981 */ /* 0x000f68000c1e1900 */
[----:B------:R-:W5:Y:S04]  /*0780*/  @P2 LDG.E R16, desc[UR6][R4.64+0xd8] ;  /* 0x0000d80604102981 */ /* 0x000f68000c1e1900 */
[----:B------:R-:W5:Y:S04]  /*0790*/  @P3 LDG.E R15, desc[UR6][R4.64+0xe0] ;  /* 0x0000e006040f3981 */ /* 0x000f68000c1e1900 */
[----:B------:R-:W5:Y:S01]  /*07a0*/  @P3 LDG.E R26, desc[UR6][R4.64+0xdc] ;  /* 0x0000dc06041a3981 */ /* 0x000f62000c1e1900 */
[----:B--2---:R-:W-:-:S03]  /*07b0*/  @P0 LOP3.LUT R7, R7, R14, RZ, 0x3c, !PT ;  /* 0x0000000e07070212 */ /* 0x004fc600078e3cff */
[----:B------:R-:W2:Y:S01]  /*07c0*/  @P2 LDG.E R14, desc[UR6][R4.64+0xc8] ;  /* 0x0000c806040e2981 */ /* 0x000ea2000c1e1900 */
[----:B---3--:R-:W-:-:S03]  /*07d0*/  @P0 LOP3.LUT R6, R6, R13, RZ, 0x3c, !PT ;  /* 0x0000000d06060212 */ /* 0x008fc600078e3cff */
[----:B------:R-:W3:Y:S01]  /*07e0*/  @P3 LDG.E R13, desc[UR6][R4.64+0xec] ;  /* 0x0000ec06040d3981 */ /* 0x000ee2000c1e1900 */
[----:B----4-:R-:W-:-:S03]  /*07f0*/  @P1 LOP3.LUT R7, R7, R12, RZ, 0x3c, !PT ;  /* 0x0000000c07071212 */ /* 0x010fc600078e3cff */
[----:B------:R-:W4:Y:S01]  /*0800*/  @P4 LDG.E R12, desc[UR6][R4.64+0xf0] ;  /* 0x0000f006040c4981 */ /* 0x000f22000c1e1900 */
[----:B-----5:R-:W-:Y:S02]  /*0810*/  @P0 LOP3.LUT R0, R0, R27, RZ, 0x3c, !PT ;  /* 0x0000001b00000212 */ /* 0x020fe400078e3cff */
[----:B------:R-:W-:Y:S01]  /*0820*/  @P1 LOP3.LUT R6, R6, R17, RZ, 0x3c, !PT ;  /* 0x0000001106061212 */ /* 0x000fe200078e3cff */
[----:B------:R-:W5:Y:S01]  /*0830*/  @P6 LDG.E R27, desc[UR6][R4.64+0x128] ;  /* 0x00012806041b6981 */ /* 0x000f62000c1e1900 */
[----:B------:R-:W-:Y:S02]  /*0840*/  LOP3.LUT P0, RZ, R25, 0x8000, RZ, 0xc0, !PT ;  /* 0x0000800019ff7812 */ /* 0x000fe4000780c0ff */
[----:B------:R-:W-:Y:S01]  /*0850*/  @P1 LOP3.LUT R0, R0, R19, RZ, 0x3c, !PT ;  /* 0x0000001300001212 */ /* 0x000fe200078e3cff */
[----:B------:R-:W5:Y:S01]  /*0860*/  @P4 LDG.E R17, desc[UR6][R4.64+0xf4] ;  /* 0x0000f40604114981 */ /* 0x000f62000c1e1900 */
[----:B------:R-:W-:-:S03]  /*0870*/  @P2 LOP3.LUT R6, R6, R29, RZ, 0x3c, !PT ;  /* 0x0000001d06062212 */ /* 0x000fc600078e3cff */
[----:B------:R-:W5:Y:S01]  /*0880*/  @P4 LDG.E R19, desc[UR6][R4.64+0x100] ;  /* 0x0001000604134981 */ /* 0x000f62000c1e1900 */
[----:B------:R-:W-:-:S03]  /*0890*/  @P2 LOP3.LUT R0, R0, R16, RZ, 0x3c, !PT ;  /* 0x0000001000002212 */ /* 0x000fc600078e3cff */
[----:B------:R-:W5:Y:S01]  /*08a0*/  @P5 LDG.E R25, desc[UR6][R4.64+0x108] ;  /* 0x0001080604195981 */ /* 0x000f62000c1e1900 */
[----:B------:R-:W-:-:S03]  /*08b0*/  @P3 LOP3.LUT R6, R6, R15, RZ, 0x3c, !PT ;  /* 0x0000000f06063212 */ /* 0x000fc600078e3cff */
[----:B------:R-:W5:Y:S04]  /*08c0*/  @P6 LDG.E R16, desc[UR6][R4.64+0x118] ;  /* 0x0001180604106981 */ /* 0x000f68000c1e1900 */
[----:B------:R-:W5:Y:S04]  /*08d0*/  @P5 LDG.E R15, desc[UR6][R4.64+0x114] ;  /* 0x00011406040f5981 */ /* 0x000f68000c1e1900 */
[----:B------:R-:W5:Y:S01]  /*08e0*/  @P0 LDG.E R29, desc[UR6][R4.64+0x130] ;  /* 0x00013006041d0981 */ /* 0x000f62000c1e1900 */
[----:B--2---:R-:W-:-:S03]  /*08f0*/  @P2 LOP3.LUT R7, R7, R14, RZ, 0x3c, !PT ;  /* 0x0000000e07072212 */ /* 0x004fc600078e3cff */
[----:B------:R-:W2:Y:S01]  /*0900*/  @P5 LDG.E R14, desc[UR6][R4.64+0x104] ;  /* 0x00010406040e5981 */ /* 0x000ea2000c1e1900 */
[----:B------:R-:W-:Y:S02]  /*0910*/  @P3 LOP3.LUT R7, R7, R26, RZ, 0x3c, !PT ;  /* 0x0000001a07073212 */ /* 0x000fe400078e3cff */
[----:B---3--:R-:W-:Y:S01]  /*0920*/  @P3 LOP3.LUT R0, R0, R13, RZ, 0x3c, !PT ;  /* 0x0000000d00003212 */ /* 0x008fe200078e3cff */
[----:B------:R-:W3:Y:S01]  /*0930*/  @P0 LDG.E R26, desc[UR6][R4.64+0x13c] ;  /* 0x00013c06041a0981 */ /* 0x000ee2000c1e1900 */
[----:B----4-:R-:W-:-:S03]  /*0940*/  @P4 LOP3.LUT R7, R7, R12, RZ, 0x3c, !PT ;  /* 0x0000000c07074212 */ /* 0x010fc600078e3cff */
[----:B------:R-:W4:Y:S04]  /*0950*/  @P6 LDG.E R13, desc[UR6][R4.64+0x11c] ;  /* 0x00011c06040d6981 */ /* 0x000f28000c1e1900 */
[----:B------:R-:W3:Y:S01]  /*0960*/  @P0 LDG.E R12, desc[UR6][R4.64+0x12c] ;  /* 0x00012c06040c0981 */ /* 0x000ee2000c1e1900 */
[----:B------:R-:W-:Y:S01]  /*0970*/  UIADD3 UR4, UPT, UPT, UR4, 0x10, URZ ;  /* 0x0000001004047890 */ /* 0x000fe2000fffe0ff */
[----:B-----5:R-:W-:-:S03]  /*0980*/  @P4 LOP3.LUT R6, R6, R17, RZ, 0x3c, !PT ;  /* 0x0000001106064212 */ /* 0x020fc600078e3cff */
[----:B------:R-:W-:Y:S01]  /*0990*/  UISETP.NE.AND UP0, UPT, UR4, 0x20, UPT ;  /* 0x000000200400788c */ /* 0x000fe2000bf05270 */
[----:B------:R-:W-:Y:S02]  /*09a0*/  @P4 LOP3.LUT R0, R0, R19, RZ, 0x3c, !PT ;  /* 0x0000001300004212 */ /* 0x000fe400078e3cff */
[----:B------:R-:W-:Y:S02]  /*09b0*/  @P5 LOP3.LUT R6, R6, R25, RZ, 0x3c, !PT ;  /* 0x0000001906065212 */ /* 0x000fe400078e3cff */
[----:B------:R-:W-:-:S04]  /*09c0*/  @P5 LOP3.LUT R0, R0, R15, RZ, 0x3c, !PT ;  /* 0x0000000f00005212 */ /* 0x000fc800078e3cff */
[----:B------:R-:W-:Y:S02]  /*09d0*/  @P6 LOP3.LUT R0, R0, R27, RZ, 0x3c, !PT ;  /* 0x0000001b00006212 */ /* 0x000fe400078e3cff */
[----:B--2---:R-:W-:-:S04]  /*09e0*/  @P5 LOP3.LUT R7, R7, R14, RZ, 0x3c, !PT ;  /* 0x0000000e07075212 */ /* 0x004fc800078e3cff */
[----:B------:R-:W-:Y:S02]  /*09f0*/  @P6 LOP3.LUT R7, R7, R16, RZ, 0x3c, !PT ;  /* 0x0000001007076212 */ /* 0x000fe400078e3cff */
[----:B----4-:R-:W-:Y:S02]  /*0a00*/  @P6 LOP3.LUT R6, R6, R13, RZ, 0x3c, !PT ;  /* 0x0000000d06066212 */ /* 0x010fe400078e3cff */
[----:B---3--:R-:W-:Y:S02]  /*0a10*/  @P0 LOP3.LUT R0, R0, R26, RZ, 0x3c, !PT ;  /* 0x0000001a00000212 */ /* 0x008fe400078e3cff */
[----:B------:R-:W-:Y:S02]  /*0a20*/  @P0 LOP3.LUT R7, R7, R12, RZ, 0x3c, !PT ;  /* 0x0000000c07070212 */ /* 0x000fe400078e3cff */
[----:B------:R-:W-:Y:S01]  /*0a30*/  @P0 LOP3.LUT R6, R6, R29, RZ, 0x3c, !PT ;  /* 0x0000001d06060212 */ /* 0x000fe200078e3cff */
[----:B------:R-:W-:Y:S06]  /*0a40*/  BRA.U UP0, `(.L_x_4) ;  /* 0xfffffff900487547 */ /* 0x000fec000b83ffff */
[----:B------:R-:W-:-:S05]  /*0a50*/  VIADD R18, R18, 0x1 ;  /* 0x0000000112127836 */ /* 0x000fca0000000000 */
[----:B------:R-:W-:-:S13]  /*0a60*/  ISETP.NE.AND P0, PT, R18, 0x5, PT ;  /* 0x000000051200780c */ /* 0x000fda0003f05270 */
[----:B------:R-:W-:Y:S05]  /*0a70*/  @P0 BRA `(.L_x_5) ;  /* 0xfffffff400d40947 */ /* 0x000fea000383ffff */
[----:B------:R-:W-:Y:S01]  /*0a80*/  SHF.R.U32.HI R4, RZ, 0x2, R7 ;  /* 0x00000002ff047819 */ /* 0x000fe20000011607 */
[----:B------:R-:W-:Y:S02]  /*0a90*/  IMAD.SHL.U32 R3, R0, 0x10, RZ ;  /* 0x0000001000037824 */ /* 0x000fe400078e00ff */
[----:B------:R-:W-:Y:S01]  /*0aa0*/  IMAD.MOV.U32 R12, RZ, RZ, 0x0 ;  /* 0x00000000ff0c7424 */ /* 0x000fe200078e00ff */
[----:B------:R-:W-:Y:S01]  /*0ab0*/  LOP3.LUT R4, R4, R7, RZ, 0x3c, !PT ;  /* 0x0000000704047212 */ /* 0x000fe200078e3cff */
[----:B------:R-:W-:Y:S01]  /*0ac0*/  IMAD.MOV.U32 R13, RZ, RZ, 0x3ca00000 ;  /* 0x3ca00000ff0d7424 */ /* 0x000fe200078e00ff */
[----:B------:R-:W-:-:S03]  /*0ad0*/  SHF.R.U32.HI R7, RZ, 0x2, R6 ;  /* 0x00000002ff077819 */ /* 0x000fc60000011606 */
[----:B------:R-:W-:Y:S01]  /*0ae0*/  IMAD.SHL.U32 R5, R4, 0x2, RZ ;  /* 0x0000000204057824 */ /* 0x000fe200078e00ff */
[----:B------:R-:W-:-:S04]  /*0af0*/  LOP3.LUT R7, R7, R6, RZ, 0x3c, !PT ;  /* 0x0000000607077212 */ /* 0x000fc800078e3cff */
[----:B------:R-:W-:Y:S01]  /*0b00*/  LOP3.LUT R3, R4, R5, R3, 0x96, !PT ;  /* 0x0000000504037212 */ /* 0x000fe200078e9603 */
[----:B------:R-:W-:-:S03]  /*0b10*/  IMAD.SHL.U32 R4, R7, 0x2, RZ ;  /* 0x0000000207047824 */ /* 0x000fc600078e00ff */
[----:B------:R-:W-:-:S05]  /*0b20*/  LOP3.LUT R3, R3, R0, RZ, 0x3c, !PT ;  /* 0x0000000003037212 */ /* 0x000fca00078e3cff */
[----:B------:R-:W-:-:S05]  /*0b30*/  IMAD.SHL.U32 R0, R3, 0x10, RZ ;  /* 0x0000001003007824 */ /* 0x000fca00078e00ff */
[----:B------:R-:W-:Y:S02]  /*0b40*/  LOP3.LUT R0, R7, R4, R0, 0x96, !PT ;  /* 0x0000000407007212 */ /* 0x000fe400078e9600 */
[----:B------:R-:W0:Y:S02]  /*0b50*/  LDC.64 R6, c[0x0][0x380] ;  /* 0x0000e000ff067b82 */ /* 0x000e240000000a00 */
[----:B------:R-:W-:Y:S02]  /*0b60*/  LOP3.LUT R5, R0, R3, RZ, 0x3c, !PT ;  /* 0x0000000300057212 */ /* 0x000fe400078e3cff */
[C---:B------:R-:W-:Y:S02]  /*0b70*/  IADD3 R3, PT, PT, R8.reuse, 0xb0f8a, R3 ;  /* 0x000b0f8a08037810 */ /* 0x040fe40007ffe003 */
[----:B------:R-:W-:Y:S01]  /*0b80*/  IADD3 R5, PT, PT, R8, 0x10974f, R5 ;  /* 0x0010974f08057810 */ /* 0x000fe20007ffe005 */
[----:B------:R-:W-:-:S04]  /*0b90*/  IMAD.MOV.U32 R8, RZ, RZ, 0x0 ;  /* 0x00000000ff087424 */ /* 0x000fc800078e00ff */
[----:B------:R-:W-:-:S04]  /*0ba0*/  IMAD.WIDE.U32 R4, R5, 0x200000, RZ ;  /* 0x0020000005047825 */ /* 0x000fc800078e00ff */
[----:B------:R-:W-:Y:S01]  /*0bb0*/  IMAD.MOV.U32 R11, RZ, RZ, R5 ;  /* 0x000000ffff0b7224 */ /* 0x000fe200078e0005 */
[----:B------:R-:W-:-:S04]  /*0bc0*/  LOP3.LUT R10, R4, R3, RZ, 0x3c, !PT ;  /* 0x00000003040a7212 */ /* 0x000fc800078e3cff */
[----:B------:R-:W1:Y:S01]  /*0bd0*/  I2F.F64.U64 R4, R10 ;  /* 0x0000000a00047312 */ /* 0x000e620000301800 */
[----:B0-----:R-:W-:-:S04]  /*0be0*/  IMAD.WIDE R6, R9, 0x20, R6 ;  /* 0x0000002009067825 */ /* 0x001fc800078e0206 */
[----:B------:R-:W-:Y:S01]  /*0bf0*/  IMAD.MOV.U32 R9, RZ, RZ, 0x40000000 ;  /* 0x40000000ff097424 */ /* 0x000fe200078e00ff */
[----:B------:R-:W-:-:S04]  /*0c00*/  LEA R6, P0, R2, R6, 0x3 ;  /* 0x0000000602067211 */ /* 0x000fc800078018ff */
[----:B------:R-:W-:Y:S01]  /*0c10*/  LEA.HI.X R7, R2, R7, RZ, 0x3, P0 ;  /* 0x0000000702077211 */ /* 0x000fe200000f1cff */
[----:B-1----:R-:W-:-:S08]  /*0c20*/  DFMA R4, R4, R12, 5.5511151231257827021e-17 ;  /* 0x3c9000000404742b */ /* 0x002fd0000000000c */
[----:B------:R-:W-:-:S07]  /*0c30*/  DFMA R4, R4, R8, -1 ;  /* 0xbff000000404742b */ /* 0x000fce0000000008 */
[----:B------:R-:W-:Y:S01]  /*0c40*/  STG.E.64 desc[UR6][R6.64], R4 ;  /* 0x0000000406007986 */ /* 0x000fe2000c101b06 */
[----:B------:R-:W-:Y:S05]  /*0c50*/  EXIT ;  /* 0x000000000000794d */ /* 0x000fea0003800000 */
.L_x_6:
        /* <DEDUP_REMOVED lines=10> */
.L_x_11:


//--------------------- .nv.global.init           --------------------------
	.section	.nv.global.init,"aw",@progbits
	.align	4
.nv.global.init:
	.type		mrg32k3aM1SubSeq,@object
	.size		mrg32k3aM1SubSeq,(mrg32k3aM2SubSeq - mrg32k3aM1SubSeq)
mrg32k3aM1SubSeq:
        /*0000*/ 	.byte	0x0b, 0xcc, 0xee, 0x04, 0x73, 0x29, 0x8b, 0x6f, 0xf6, 0x53, 0x03, 0xf6, 0x23, 0xf6, 0xea, 0xda
        /* <DEDUP_REMOVED lines=125> */
	.type		mrg32k3aM2SubSeq,@object
	.size		mrg32k3aM2SubSeq,(mrg32k3aM1 - mrg32k3aM2SubSeq)
mrg32k3aM2SubSeq:
        /* <DEDUP_REMOVED lines=126> */
	.type		mrg32k3aM1,@object
	.size		mrg32k3aM1,(mrg32k3aM1Seq - mrg32k3aM1)
mrg32k3aM1:
        /* <DEDUP_REMOVED lines=144> */
	.type		mrg32k3aM1Seq,@object
	.size		mrg32k3aM1Seq,(mrg32k3aM2 - mrg32k3aM1Seq)
mrg32k3aM1Seq:
        /* <DEDUP_REMOVED lines=144> */
	.type		mrg32k3aM2,@object
	.size		mrg32k3aM2,(mrg32k3aM2Seq - mrg32k3aM2)
mrg32k3aM2:
        /* <DEDUP_REMOVED lines=144> */
	.type		mrg32k3aM2Seq,@object
	.size		mrg32k3aM2Seq,(precalc_xorwow_matrix - mrg32k3aM2Seq)
mrg32k3aM2Seq:
        /* <DEDUP_REMOVED lines=144> */
	.type		precalc_xorwow_matrix,@object
	.size		precalc_xorwow_matrix,(precalc_xorwow_offset_matrix - precalc_xorwow_matrix)
precalc_xorwow_matrix:
        /* <DEDUP_REMOVED lines=6400> */
	.type		precalc_xorwow_offset_matrix,@object
	.size		precalc_xorwow_offset_matrix,(.L_1 - precalc_xorwow_offset_matrix)
precalc_xorwow_offset_matrix:
        /* <DEDUP_REMOVED lines=6400> */
.L_1:


//--------------------- .nv.shared.reserved.0     --------------------------
	.section	.nv.shared.reserved.0,"aw",@nobits
	.weak		__nv_reservedSMEM_offset_0_alias
	.size		__nv_reservedSMEM_offset_0_alias, 0, 64
	.other		__nv_reservedSMEM_offset_0_alias,@"STO_CUDA_RESERVED_SHARED STV_DEFAULT"
__nv_reservedSMEM_offset_0_alias:
	.zero		0
	.zero		64


//--------------------- .nv.constant0._Z14matrixMultiplyPA4_dS0_S0_ --------------------------
	.section	.nv.constant0._Z14matrixMultiplyPA4_dS0_S0_,"a",@progbits
	.sectionflags	@""
	.align	4
.nv.constant0._Z14matrixMultiplyPA4_dS0_S0_:
	.zero		920


//--------------------- .nv.constant0._Z15matrixTransposePA4_dS0_ --------------------------
	.section	.nv.constant0._Z15matrixTransposePA4_dS0_,"a",@progbits
	.sectionflags	@""
	.align	4
.nv.constant0._Z15matrixTransposePA4_dS0_:
	.zero		912


//--------------------- .nv.constant0._Z9matrixSubPA4_dS0_S0_ --------------------------
	.section	.nv.constant0._Z9matrixSubPA4_dS0_S0_,"a",@progbits
	.sectionflags	@""
	.align	4
.nv.constant0._Z9matrixSubPA4_dS0_S0_:
	.zero		920


//--------------------- .nv.constant0._Z9matrixAddPA4_dS0_S0_ --------------------------
	.section	.nv.constant0._Z9matrixAddPA4_dS0_S0_,"a",@progbits
	.sectionflags	@""
	.align	4
.nv.constant0._Z9matrixAddPA4_dS0_S0_:
	.zero		920


//--------------------- .nv.constant0._Z16initializeMatrixPA4_d --------------------------
	.section	.nv.constant0._Z16initializeMatrixPA4_d,"a",@progbits
	.sectionflags	@""
	.align	4
.nv.constant0._Z16initializeMatrixPA4_d:
	.zero		904


//--------------------- SYMBOLS --------------------------

	.type		.nv.reservedSmem.offset0,@object
	.size		.nv.reservedSmem.offset0,0x4
